// auto-generated by cutlass_sweep.conv — config: {"arch": "sm_100", "cluster_m": 2, "cluster_n": 1, "conv_kind": "wgrad", "dtype": "bf16", "ndim": 2, "tile_k": 64, "tile_m": 256, "tile_n": 64}
#include "cutlass/cutlass.h"
#include "cute/tensor.hpp"
#include "cutlass/kernel_hardware_info.hpp"
#include "cutlass/conv/convolution.h"
#include "cutlass/conv/dispatch_policy.hpp"
#include "cutlass/conv/collective/collective_builder.hpp"
#include "cutlass/conv/kernel/conv_universal.hpp"
#include "cutlass/conv/device/conv_universal_adapter.hpp"
#include "cutlass/epilogue/collective/collective_builder.hpp"

using namespace cute;
using Elem = cutlass::bfloat16_t;
using Acc  = float;
using LayoutAB = cutlass::layout::TensorNHWC;
using LayoutC  = cutlass::layout::TensorKCSR;
constexpr auto ConvOp = cutlass::conv::Operator::kWgrad;
using TileShape    = Shape<_256, Shape<_64>, Shape<_64>>;
using ClusterShape = Shape<_2, _1, _1>;

using CollectiveEpilogue = typename cutlass::epilogue::collective::CollectiveBuilder<
    cutlass::arch::Sm100, cutlass::arch::OpClassTensorOp,
    TileShape, ClusterShape,
    cutlass::epilogue::collective::EpilogueTileAuto,
    Acc, Acc,
    Elem, LayoutC, 128 / cutlass::sizeof_bits<Elem>::value,
    Elem, LayoutC, 128 / cutlass::sizeof_bits<Elem>::value,
    cutlass::epilogue::collective::EpilogueScheduleAuto
  >::CollectiveOp;

using CollectiveMainloop = typename cutlass::conv::collective::CollectiveBuilder<
    cutlass::arch::Sm100, cutlass::arch::OpClassTensorOp, ConvOp,
    Elem, LayoutAB, 128 / cutlass::sizeof_bits<Elem>::value,
    Elem, LayoutAB, 128 / cutlass::sizeof_bits<Elem>::value,
    Acc,
    TileShape, ClusterShape,
    cutlass::conv::collective::StageCountAutoCarveout<
        static_cast<int>(sizeof(typename CollectiveEpilogue::SharedStorage))>,
    cutlass::conv::collective::KernelScheduleAuto
  >::CollectiveOp;

using ProblemShape = cutlass::conv::ConvProblemShape<
    ConvOp, CollectiveMainloop::DispatchPolicy::NumSpatialDimensions>;
using ConvKernel = cutlass::conv::kernel::ConvUniversal<
    ProblemShape, CollectiveMainloop, CollectiveEpilogue>;
using Conv = cutlass::conv::device::ConvUniversalAdapter<ConvKernel>;

auto* _anchor = &cutlass::device_kernel<ConvKernel>;


// ===== COMPILED SASS (sm_100a) =====

	.target	sm_100a

	.elftype	@"ET_EXEC"


//--------------------- .note.nv.tkinfo           --------------------------
	.section	.note.nv.tkinfo,"",@"SHT_NOTE"
	.sectionflags	@"SHF_NOTE_NV_TKINFO"
	.tkinfo
        /*0018*/ 	.word	0x00000002
        /*0030*/ 	.string	""
        /*0030*/ 	.string	"ptxas"
        /*0030*/ 	.string	"Cuda compilation tools, release 13.0, V13.0.88"
        /*0030*/ 	.string	"Build cuda_13.0.r13.0/compiler.36424714_0"
        /*0030*/ 	.string	"-arch sm_100a -m 64 "



//--------------------- .note.nv.cuinfo           --------------------------
	.section	.note.nv.cuinfo,"",@"SHT_NOTE"
	.sectionflags	@"SHF_NOTE_NV_CUINFO"
        /*0018*/ 	.short	0x0002
        /*001a*/ 	.short	0x0064
        /*001c*/ 	.short	0x0082
	.zero		2


//--------------------- .nv.info                  --------------------------
	.section	.nv.info,"",@"SHT_CUDA_INFO"
	.align	4


	//----- nvinfo : EIATTR_REGCOUNT
	.align		4
        /*0000*/ 	.byte	0x04, 0x2f
        /*0002*/ 	.short	(.L_19 - .L_18)
	.align		4
.L_18:
        /*0004*/ 	.word	index@(_ZN7cutlass13device_kernelINS_4conv6kernel13ConvUniversalINS1_16ConvProblemShapeILNS1_8OperatorE2ELi2EEENS1_10collective14CollectiveConvINS1_47MainloopSm100TmaUmmaWarpSpecializedImplicitGemmILS5_2ELi10ELi2ELi1ELi2EN4cute5tupleIJNSA_1CILi2EEENSC_ILi1EEESE_EEEEENSB_IJNSC_ILi256EEENSB_IJNSC_ILi64EEEEEESJ_EEENS_10bfloat16_tESL_NSA_8TiledMMAINSA_8MMA_AtomIJNSA_26SM100_MMA_F16BF16_2x1SM_SSISL_SL_fLi256ELi64ELNSA_4UMMA5MajorE1ELSQ_1ELNSP_7ScaleInE0ELSR_0EEEEEENSA_6LayoutINSB_IJSE_SE_SE_EEENSB_IJNSC_ILi0EEESW_SW_EEEEENSB_IJNSA_10UnderscoreESZ_SZ_EEEEENS7_6detail27Sm100ImplicitGemmTileTraitsINSA_18SM100_TMA_2SM_LOADENSA_14ComposedLayoutINSA_7SwizzleILi3ELi4ELi3EEENSA_18smem_ptr_flag_bitsILi16EEENSU_INSB_IJSI_NSC_ILi8EEEEEENSB_IJSE_SI_EEEEEEEvEENS13_INSA_25SM100_TMA_2SM_LOAD_IM2COLENS15_INS16_ILi2ELi4ELi3EEES19_NSU_INSB_IJNSC_ILi32EEES1A_EEENSB_IJSE_S1I_EEEEEEEvEEEENS_8epilogue10collective18CollectiveEpilogueINS1P_23Sm100TmaWarpSpecializedILi3ELi2ELi32ELb1ELb0EEEJNSB_IJNSC_ILi128EEESJ_SJ_EEENSB_IJNSU_IS1U_SE_EENSU_IS1I_SE_EEEEESL_NSB_IJlNSB_IJSE_llEEESW_EEESL_S20_NS1P_6fusion15FusionCallbacksIS1T_NS21_17LinearCombinationISL_fSL_fLNS_15FloatRoundStyleE2EEES1V_S1Y_JEEENSA_5SM1004TMEM4LOAD26SM100_TMEM_LOAD_32dp32b32xENSA_13SM90_TMA_LOADENS15_IS1H_S19_NSU_INSB_IJS1A_S1I_EEENSB_IJS1I_SE_EEEEEEENSA_39AutoVectorizingCopyWithAssumedAlignmentILi128EEENSA_14SM90_TMA_STOREES2F_S2H_S2H_EEEvvEEEEvNT_6ParamsE)
        /*0008*/ 	.word	0x0000007c


	//----- nvinfo : EIATTR_FRAME_SIZE
	.align		4
.L_19:
        /*000c*/ 	.byte	0x04, 0x11
        /*000e*/ 	.short	(.L_21 - .L_20)
	.align		4
.L_20:
        /*0010*/ 	.word	index@($__internal_2_$__cuda_sm10x_tcgen05_guardrail_trap_unallocated_columns_being_dealloced)
        /*0014*/ 	.word	0x00000008


	//----- nvinfo : EIATTR_FRAME_SIZE
	.align		4
.L_21:
        /*0018*/ 	.byte	0x04, 0x11
        /*001a*/ 	.short	(.L_23 - .L_22)
	.align		4
.L_22:
        /*001c*/ 	.word	index@($__internal_1_$__cuda_sm10x_tcgen05_guardrail_trap_phase_invalid_during_alloc)
        /*0020*/ 	.word	0x00000008


	//----- nvinfo : EIATTR_FRAME_SIZE
	.align		4
.L_23:
        /*0024*/ 	.byte	0x04, 0x11
        /*0026*/ 	.short	(.L_25 - .L_24)
	.align		4
.L_24:
        /*0028*/ 	.word	index@($__internal_0_$__cuda_sm10x_tcgen05_guardrail_trap_col_being_dealloced_not_returned_by_alloc)
        /*002c*/ 	.word	0x00000008


	//----- nvinfo : EIATTR_FRAME_SIZE
	.align		4
.L_25:
        /*0030*/ 	.byte	0x04, 0x11
        /*0032*/ 	.short	(.L_27 - .L_26)
	.align		4
.L_26:
        /*0034*/ 	.word	index@(_ZN7cutlass13device_kernelINS_4conv6kernel13ConvUniversalINS1_16ConvProblemShapeILNS1_8OperatorE2ELi2EEENS1_10collective14CollectiveConvINS1_47MainloopSm100TmaUmmaWarpSpecializedImplicitGemmILS5_2ELi10ELi2ELi1ELi2EN4cute5tupleIJNSA_1CILi2EEENSC_ILi1EEESE_EEEEENSB_IJNSC_ILi256EEENSB_IJNSC_ILi64EEEEEESJ_EEENS_10bfloat16_tESL_NSA_8TiledMMAINSA_8MMA_AtomIJNSA_26SM100_MMA_F16BF16_2x1SM_SSISL_SL_fLi256ELi64ELNSA_4UMMA5MajorE1ELSQ_1ELNSP_7ScaleInE0ELSR_0EEEEEENSA_6LayoutINSB_IJSE_SE_SE_EEENSB_IJNSC_ILi0EEESW_SW_EEEEENSB_IJNSA_10UnderscoreESZ_SZ_EEEEENS7_6detail27Sm100ImplicitGemmTileTraitsINSA_18SM100_TMA_2SM_LOADENSA_14ComposedLayoutINSA_7SwizzleILi3ELi4ELi3EEENSA_18smem_ptr_flag_bitsILi16EEENSU_INSB_IJSI_NSC_ILi8EEEEEENSB_IJSE_SI_EEEEEEEvEENS13_INSA_25SM100_TMA_2SM_LOAD_IM2COLENS15_INS16_ILi2ELi4ELi3EEES19_NSU_INSB_IJNSC_ILi32EEES1A_EEENSB_IJSE_S1I_EEEEEEEvEEEENS_8epilogue10collective18CollectiveEpilogueINS1P_23Sm100TmaWarpSpecializedILi3ELi2ELi32ELb1ELb0EEEJNSB_IJNSC_ILi128EEESJ_SJ_EEENSB_IJNSU_IS1U_SE_EENSU_IS1I_SE_EEEEESL_NSB_IJlNSB_IJSE_llEEESW_EEESL_S20_NS1P_6fusion15FusionCallbacksIS1T_NS21_17LinearCombinationISL_fSL_fLNS_15FloatRoundStyleE2EEES1V_S1Y_JEEENSA_5SM1004TMEM4LOAD26SM100_TMEM_LOAD_32dp32b32xENSA_13SM90_TMA_LOADENS15_IS1H_S19_NSU_INSB_IJS1A_S1I_EEENSB_IJS1I_SE_EEEEEEENSA_39AutoVectorizingCopyWithAssumedAlignmentILi128EEENSA_14SM90_TMA_STOREES2F_S2H_S2H_EEEvvEEEEvNT_6ParamsE)
        /*0038*/ 	.word	0x00000008


	//----- nvinfo : EIATTR_MIN_STACK_SIZE
	.align		4
.L_27:
        /*003c*/ 	.byte	0x04, 0x12
        /*003e*/ 	.short	(.L_29 - .L_28)
	.align		4
.L_28:
        /*0040*/ 	.word	index@(_ZN7cutlass13device_kernelINS_4conv6kernel13ConvUniversalINS1_16ConvProblemShapeILNS1_8OperatorE2ELi2EEENS1_10collective14CollectiveConvINS1_47MainloopSm100TmaUmmaWarpSpecializedImplicitGemmILS5_2ELi10ELi2ELi1ELi2EN4cute5tupleIJNSA_1CILi2EEENSC_ILi1EEESE_EEEEENSB_IJNSC_ILi256EEENSB_IJNSC_ILi64EEEEEESJ_EEENS_10bfloat16_tESL_NSA_8TiledMMAINSA_8MMA_AtomIJNSA_26SM100_MMA_F16BF16_2x1SM_SSISL_SL_fLi256ELi64ELNSA_4UMMA5MajorE1ELSQ_1ELNSP_7ScaleInE0ELSR_0EEEEEENSA_6LayoutINSB_IJSE_SE_SE_EEENSB_IJNSC_ILi0EEESW_SW_EEEEENSB_IJNSA_10UnderscoreESZ_SZ_EEEEENS7_6detail27Sm100ImplicitGemmTileTraitsINSA_18SM100_TMA_2SM_LOADENSA_14ComposedLayoutINSA_7SwizzleILi3ELi4ELi3EEENSA_18smem_ptr_flag_bitsILi16EEENSU_INSB_IJSI_NSC_ILi8EEEEEENSB_IJSE_SI_EEEEEEEvEENS13_INSA_25SM100_TMA_2SM_LOAD_IM2COLENS15_INS16_ILi2ELi4ELi3EEES19_NSU_INSB_IJNSC_ILi32EEES1A_EEENSB_IJSE_S1I_EEEEEEEvEEEENS_8epilogue10collective18CollectiveEpilogueINS1P_23Sm100TmaWarpSpecializedILi3ELi2ELi32ELb1ELb0EEEJNSB_IJNSC_ILi128EEESJ_SJ_EEENSB_IJNSU_IS1U_SE_EENSU_IS1I_SE_EEEEESL_NSB_IJlNSB_IJSE_llEEESW_EEESL_S20_NS1P_6fusion15FusionCallbacksIS1T_NS21_17LinearCombinationISL_fSL_fLNS_15FloatRoundStyleE2EEES1V_S1Y_JEEENSA_5SM1004TMEM4LOAD26SM100_TMEM_LOAD_32dp32b32xENSA_13SM90_TMA_LOADENS15_IS1H_S19_NSU_INSB_IJS1A_S1I_EEENSB_IJS1I_SE_EEEEEEENSA_39AutoVectorizingCopyWithAssumedAlignmentILi128EEENSA_14SM90_TMA_STOREES2F_S2H_S2H_EEEvvEEEEvNT_6ParamsE)
        /*0044*/ 	.word	0x00000008
.L_29:


//--------------------- .nv.compat                --------------------------
	.section	.nv.compat,"",@"SHT_CUDA_COMPAT_INFO"
	.align	4
        /*0000*/ 	.byte	0x02, 0x09, 0x01, 0x00, 0x02, 0x02, 0x02, 0x00, 0x02, 0x05, 0x05, 0x00, 0x03, 0x07, 0x01, 0x01
        /*0010*/ 	.byte	0x02, 0x03, 0x01, 0x00, 0x02, 0x06, 0x01, 0x00, 0x04, 0x0b, 0x08, 0x00, 0x09, 0x00, 0x00, 0x00
        /*0020*/ 	.byte	0x00, 0x00, 0x00, 0x00


//--------------------- .nv.info._ZN7cutlass13device_kernelINS_4conv6kernel13ConvUniversalINS1_16ConvProblemShapeILNS1_8OperatorE2ELi2EEENS1_10collective14CollectiveConvINS1_47MainloopSm100TmaUmmaWarpSpecializedImplicitGemmILS5_2ELi10ELi2ELi1ELi2EN4cute5tupleIJNSA_1CILi2EEENSC_ILi1EEESE_EEEEENSB_IJNSC_ILi256EEENSB_IJNSC_ILi64EEEEEESJ_EEENS_10bfloat16_tESL_NSA_8TiledMMAINSA_8MMA_AtomIJNSA_26SM100_MMA_F16BF16_2x1SM_SSISL_SL_fLi256ELi64ELNSA_4UMMA5MajorE1ELSQ_1ELNSP_7ScaleInE0ELSR_0EEEEEENSA_6LayoutINSB_IJSE_SE_SE_EEENSB_IJNSC_ILi0EEESW_SW_EEEEENSB_IJNSA_10UnderscoreESZ_SZ_EEEEENS7_6detail27Sm100ImplicitGemmTileTraitsINSA_18SM100_TMA_2SM_LOADENSA_14ComposedLayoutINSA_7SwizzleILi3ELi4ELi3EEENSA_18smem_ptr_flag_bitsILi16EEENSU_INSB_IJSI_NSC_ILi8EEEEEENSB_IJSE_SI_EEEEEEEvEENS13_INSA_25SM100_TMA_2SM_LOAD_IM2COLENS15_INS16_ILi2ELi4ELi3EEES19_NSU_INSB_IJNSC_ILi32EEES1A_EEENSB_IJSE_S1I_EEEEEEEvEEEENS_8epilogue10collective18CollectiveEpilogueINS1P_23Sm100TmaWarpSpecializedILi3ELi2ELi32ELb1ELb0EEEJNSB_IJNSC_ILi128EEESJ_SJ_EEENSB_IJNSU_IS1U_SE_EENSU_IS1I_SE_EEEEESL_NSB_IJlNSB_IJSE_llEEESW_EEESL_S20_NS1P_6fusion15FusionCallbacksIS1T_NS21_17LinearCombinationISL_fSL_fLNS_15FloatRoundStyleE2EEES1V_S1Y_JEEENSA_5SM1004TMEM4LOAD26SM100_TMEM_LOAD_32dp32b32xENSA_13SM90_TMA_LOADENS15_IS1H_S19_NSU_INSB_IJS1A_S1I_EEENSB_IJS1I_SE_EEEEEEENSA_39AutoVectorizingCopyWithAssumedAlignmentILi128EEENSA_14SM90_TMA_STOREES2F_S2H_S2H_EEEvvEEEEvNT_6ParamsE --------------------------
	.section	.nv.info._ZN7cutlass13device_kernelINS_4conv6kernel13ConvUniversalINS1_16ConvProblemShapeILNS1_8OperatorE2ELi2EEENS1_10collective14CollectiveConvINS1_47MainloopSm100TmaUmmaWarpSpecializedImplicitGemmILS5_2ELi10ELi2ELi1ELi2EN4cute5tupleIJNSA_1CILi2EEENSC_ILi1EEESE_EEEEENSB_IJNSC_ILi256EEENSB_IJNSC_ILi64EEEEEESJ_EEENS_10bfloat16_tESL_NSA_8TiledMMAINSA_8MMA_AtomIJNSA_26SM100_MMA_F16BF16_2x1SM_SSISL_SL_fLi256ELi64ELNSA_4UMMA5MajorE1ELSQ_1ELNSP_7ScaleInE0ELSR_0EEEEEENSA_6LayoutINSB_IJSE_SE_SE_EEENSB_IJNSC_ILi0EEESW_SW_EEEEENSB_IJNSA_10UnderscoreESZ_SZ_EEEEENS7_6detail27Sm100ImplicitGemmTileTraitsINSA_18SM100_TMA_2SM_LOADENSA_14ComposedLayoutINSA_7SwizzleILi3ELi4ELi3EEENSA_18smem_ptr_flag_bitsILi16EEENSU_INSB_IJSI_NSC_ILi8EEEEEENSB_IJSE_SI_EEEEEEEvEENS13_INSA_25SM100_TMA_2SM_LOAD_IM2COLENS15_INS16_ILi2ELi4ELi3EEES19_NSU_INSB_IJNSC_ILi32EEES1A_EEENSB_IJSE_S1I_EEEEEEEvEEEENS_8epilogue10collective18CollectiveEpilogueINS1P_23Sm100TmaWarpSpecializedILi3ELi2ELi32ELb1ELb0EEEJNSB_IJNSC_ILi128EEESJ_SJ_EEENSB_IJNSU_IS1U_SE_EENSU_IS1I_SE_EEEEESL_NSB_IJlNSB_IJSE_llEEESW_EEESL_S20_NS1P_6fusion15FusionCallbacksIS1T_NS21_17LinearCombinationISL_fSL_fLNS_15FloatRoundStyleE2EEES1V_S1Y_JEEENSA_5SM1004TMEM4LOAD26SM100_TMEM_LOAD_32dp32b32xENSA_13SM90_TMA_LOADENS15_IS1H_S19_NSU_INSB_IJS1A_S1I_EEENSB_IJS1I_SE_EEEEEEENSA_39AutoVectorizingCopyWithAssumedAlignmentILi128EEENSA_14SM90_TMA_STOREES2F_S2H_S2H_EEEvvEEEEvNT_6ParamsE,"",@"SHT_CUDA_INFO"
	.sectionflags	@""
	.align	4


	//----- nvinfo : EIATTR_CUDA_API_VERSION
	.align		4
        /*0000*/ 	.byte	0x04, 0x37
        /*0002*/ 	.short	(.L_31 - .L_30)
.L_30:
        /*0004*/ 	.word	0x00000082


	//----- nvinfo : EIATTR_KPARAM_INFO
	.align		4
.L_31:
        /*0008*/ 	.byte	0x04, 0x17
        /*000a*/ 	.short	(.L_33 - .L_32)
.L_32:
        /*000c*/ 	.word	0x00000000
        /*0010*/ 	.short	0x0000
        /*0012*/ 	.short	0x0000
        /*0014*/ 	.byte	0x00, 0xf0, 0x01, 0x20


	//----- nvinfo : EIATTR_AT_ENTRY_FRAGMENTS
	.align		4
.L_33:
        /*0018*/ 	.byte	0x04, 0x4f
        /*001a*/ 	.short	(.L_35 - .L_34)


	//   ....[0]....
.L_34:
        /*001c*/ 	.word	0x00000007


	//----- nvinfo : EIATTR_RESERVED_SMEM_USED
	.align		4
.L_35:
        /*0020*/ 	.byte	0x01, 0x41
	.zero		2


	//----- nvinfo : EIATTR_SPARSE_MMA_MASK
	.align		4
        /*0024*/ 	.byte	0x03, 0x50
        /*0026*/ 	.short	0x0000


	//----- nvinfo : EIATTR_TCGEN05_2CTA_USED
	.align		4
        /*0028*/ 	.byte	0x01, 0x52
	.zero		2


	//----- nvinfo : EIATTR_MAXREG_COUNT
	.align		4
        /*002c*/ 	.byte	0x03, 0x1b
        /*002e*/ 	.short	0x00ff


	//----- nvinfo : EIATTR_NUM_BARRIERS
	.align		4
        /*0030*/ 	.byte	0x02, 0x4c
        /*0032*/ 	.byte	0x07
	.zero		1


	//----- nvinfo : EIATTR_EXTERNS
	.align		4
        /*0034*/ 	.byte	0x04, 0x0f
        /*0036*/ 	.short	(.L_37 - .L_36)


	//   ....[0]....
	.align		4
.L_36:
        /*0038*/ 	.word	index@(__assertfail)


	//----- nvinfo : EIATTR_MERCURY_ISA_VERSION
	.align		4
.L_37:
        /*003c*/ 	.byte	0x03, 0x5f
        /*003e*/ 	.short	0x0101


	//----- nvinfo : EIATTR_INT_WARP_WIDE_INSTR_OFFSETS
	.align		4
        /*0040*/ 	.byte	0x04, 0x31
        /*0042*/ 	.short	(.L_39 - .L_38)


	//   ....[0]....
.L_38:
        /*0044*/ 	.word	0x00000d20


	//   ....[1]....
        /*0048*/ 	.word	0x00000dd0


	//   ....[2]....
        /*004c*/ 	.word	0x00004950


	//   ....[3]....
        /*0050*/ 	.word	0x00004970


	//   ....[4]....
        /*0054*/ 	.word	0x000049a0


	//   ....[5]....
        /*0058*/ 	.word	0x00005950


	//   ....[6]....
        /*005c*/ 	.word	0x00005a50


	//   ....[7]....
        /*0060*/ 	.word	0x00005bc0


	//   ....[8]....
        /*0064*/ 	.word	0x00005cc0


	//----- nvinfo : EIATTR_COOP_GROUP_MASK_REGIDS
	.align		4
.L_39:
        /*0068*/ 	.byte	0x04, 0x29
        /*006a*/ 	.short	(.L_41 - .L_40)


	//   ....[0]....
.L_40:
        /*006c*/ 	.word	0xffffffff


	//   ....[1]....
        /*0070*/ 	.word	0xffffffff


	//   ....[2]....
        /*0074*/ 	.word	0xffffffff


	//   ....[3]....
        /*0078*/ 	.word	0xffffffff


	//   ....[4]....
        /*007c*/ 	.word	0xffffffff


	//   ....[5]....
        /*0080*/ 	.word	0xffffffff


	//   ....[6]....
        /*0084*/ 	.word	0xffffffff


	//   ....[7]....
        /*0088*/ 	.word	0xffffffff


	//   ....[8]....
        /*008c*/ 	.word	0xffffffff


	//   ....[9]....
        /*0090*/ 	.word	0xffffffff


	//   ....[10]....
        /*0094*/ 	.word	0xffffffff


	//   ....[11]....
        /*0098*/ 	.word	0xffffffff


	//   ....[12]....
        /*009c*/ 	.word	0xffffffff


	//----- nvinfo : EIATTR_COOP_GROUP_INSTR_OFFSETS
	.align		4
.L_41:
        /*00a0*/ 	.byte	0x04, 0x28
        /*00a2*/ 	.short	(.L_43 - .L_42)


	//   ....[0]....
.L_42:
        /*00a4*/ 	.word	0x000000d0


	//   ....[1]....
        /*00a8*/ 	.word	0x00000540


	//   ....[2]....
        /*00ac*/ 	.word	0x000007d0


	//   ....[3]....
        /*00b0*/ 	.word	0x00000950


	//   ....[4]....
        /*00b4*/ 	.word	0x00000a50


	//   ....[5]....
        /*00b8*/ 	.word	0x00000ba0


	//   ....[6]....
        /*00bc*/ 	.word	0x00000e40


	//   ....[7]....
        /*00c0*/ 	.word	0x00002830


	//   ....[8]....
        /*00c4*/ 	.word	0x00003830


	//   ....[9]....
        /*00c8*/ 	.word	0x00003d00


	//   ....[10]....
        /*00cc*/ 	.word	0x00003d30


	//   ....[11]....
        /*00d0*/ 	.word	0x00004870


	//   ....[12]....
        /*00d4*/ 	.word	0x00004a70


	//----- nvinfo : EIATTR_VRC_CTA_INIT_COUNT
	.align		4
.L_43:
        /*00d8*/ 	.byte	0x02, 0x4a
        /*00da*/ 	.byte	0x80
	.zero		1


	//----- nvinfo : EIATTR_SYSCALL_OFFSETS
	.align		4
        /*00dc*/ 	.byte	0x04, 0x46
        /*00de*/ 	.short	(.L_45 - .L_44)


	//   ....[0]....
.L_44:
        /*00e0*/ 	.word	0x00006df0


	//   ....[1]....
        /*00e4*/ 	.word	0x00006ee0


	//   ....[2]....
        /*00e8*/ 	.word	0x00007740


	//   ....[3]....
        /*00ec*/ 	.word	0x00008410


	//----- nvinfo : EIATTR_MBARRIER_INSTR_OFFSETS
	.align		4
.L_45:
        /*00f0*/ 	.byte	0x04, 0x39
        /*00f2*/ 	.short	(.L_47 - .L_46)


	//   ....[0]....
.L_46:
        /*00f4*/ 	.word	0x00000670
        /*00f8*/ 	.word	0x000000ff
        /*00fc*/ 	.word	0x00000000
        /*0100*/ 	.short	0x0100
        /*0102*/ 	.byte	0x04
	.zero		1


	//   ....[1]....
        /*0104*/ 	.word	0x00000680
        /*0108*/ 	.word	0x000000ff
        /*010c*/ 	.word	0x00000050
        /*0110*/ 	.short	0x0100
        /*0112*/ 	.byte	0x04
	.zero		1


	//   ....[2]....
        /*0114*/ 	.word	0x00000690
        /*0118*/ 	.word	0x000000ff
        /*011c*/ 	.word	0x00000008
        /*0120*/ 	.short	0x0100
        /*0122*/ 	.byte	0x04
	.zero		1


	//   ....[3]....
        /*0124*/ 	.word	0x000006a0
        /*0128*/ 	.word	0x000000ff
        /*012c*/ 	.word	0x00000058
        /*0130*/ 	.short	0x0100
        /*0132*/ 	.byte	0x04
	.zero		1


	//   ....[4]....
        /*0134*/ 	.word	0x000006b0
        /*0138*/ 	.word	0x000000ff
        /*013c*/ 	.word	0x00000010
        /*0140*/ 	.short	0x0100
        /*0142*/ 	.byte	0x04
	.zero		1


	//   ....[5]....
        /*0144*/ 	.word	0x000006c0
        /*0148*/ 	.word	0x000000ff
        /*014c*/ 	.word	0x00000060
        /*0150*/ 	.short	0x0100
        /*0152*/ 	.byte	0x04
	.zero		1


	//   ....[6]....
        /*0154*/ 	.word	0x000006d0
        /*0158*/ 	.word	0x000000ff
        /*015c*/ 	.word	0x00000018
        /*0160*/ 	.short	0x0100
        /*0162*/ 	.byte	0x04
	.zero		1


	//   ....[7]....
        /*0164*/ 	.word	0x000006e0
        /*0168*/ 	.word	0x000000ff
        /*016c*/ 	.word	0x00000068
        /*0170*/ 	.short	0x0100
        /*0172*/ 	.byte	0x04
	.zero		1


	//   ....[8]....
        /*0174*/ 	.word	0x000006f0
        /*0178*/ 	.word	0x000000ff
        /*017c*/ 	.word	0x00000020
        /*0180*/ 	.short	0x0100
        /*0182*/ 	.byte	0x04
	.zero		1


	//   ....[9]....
        /*0184*/ 	.word	0x00000700
        /*0188*/ 	.word	0x000000ff
        /*018c*/ 	.word	0x00000070
        /*0190*/ 	.short	0x0100
        /*0192*/ 	.byte	0x04
	.zero		1


	//   ....[10]....
        /*0194*/ 	.word	0x00000710
        /*0198*/ 	.word	0x000000ff
        /*019c*/ 	.word	0x00000028
        /*01a0*/ 	.short	0x0100
        /*01a2*/ 	.byte	0x04
	.zero		1


	//   ....[11]....
        /*01a4*/ 	.word	0x00000720
        /*01a8*/ 	.word	0x000000ff
        /*01ac*/ 	.word	0x00000078
        /*01b0*/ 	.short	0x0100
        /*01b2*/ 	.byte	0x04
	.zero		1


	//   ....[12]....
        /*01b4*/ 	.word	0x00000730
        /*01b8*/ 	.word	0x000000ff
        /*01bc*/ 	.word	0x00000030
        /*01c0*/ 	.short	0x0100
        /*01c2*/ 	.byte	0x04
	.zero		1


	//   ....[13]....
        /*01c4*/ 	.word	0x00000740
        /*01c8*/ 	.word	0x000000ff
        /*01cc*/ 	.word	0x00000080
        /*01d0*/ 	.short	0x0100
        /*01d2*/ 	.byte	0x04
	.zero		1


	//   ....[14]....
        /*01d4*/ 	.word	0x00000750
        /*01d8*/ 	.word	0x000000ff
        /*01dc*/ 	.word	0x00000038
        /*01e0*/ 	.short	0x0100
        /*01e2*/ 	.byte	0x04
	.zero		1


	//   ....[15]....
        /*01e4*/ 	.word	0x00000760
        /*01e8*/ 	.word	0x000000ff
        /*01ec*/ 	.word	0x00000088
        /*01f0*/ 	.short	0x0100
        /*01f2*/ 	.byte	0x04
	.zero		1


	//   ....[16]....
        /*01f4*/ 	.word	0x00000770
        /*01f8*/ 	.word	0x000000ff
        /*01fc*/ 	.word	0x00000040
        /*0200*/ 	.short	0x0100
        /*0202*/ 	.byte	0x04
	.zero		1


	//   ....[17]....
        /*0204*/ 	.word	0x00000780
        /*0208*/ 	.word	0x000000ff
        /*020c*/ 	.word	0x00000090
        /*0210*/ 	.short	0x0100
        /*0212*/ 	.byte	0x04
	.zero		1


	//   ....[18]....
        /*0214*/ 	.word	0x00000790
        /*0218*/ 	.word	0x000000ff
        /*021c*/ 	.word	0x00000048
        /*0220*/ 	.short	0x0100
        /*0222*/ 	.byte	0x04
	.zero		1


	//   ....[19]....
        /*0224*/ 	.word	0x000007a0
        /*0228*/ 	.word	0x000000ff
        /*022c*/ 	.word	0x00000098
        /*0230*/ 	.short	0x0100
        /*0232*/ 	.byte	0x04
	.zero		1


	//   ....[20]....
        /*0234*/ 	.word	0x000008e0
        /*0238*/ 	.word	0x000000ff
        /*023c*/ 	.word	0x000000a0
        /*0240*/ 	.short	0x0100
        /*0242*/ 	.byte	0x04
	.zero		1


	//   ....[21]....
        /*0244*/ 	.word	0x000008f0
        /*0248*/ 	.word	0x000000ff
        /*024c*/ 	.word	0x000000b8
        /*0250*/ 	.short	0x0100
        /*0252*/ 	.byte	0x04
	.zero		1


	//   ....[22]....
        /*0254*/ 	.word	0x00000900
        /*0258*/ 	.word	0x000000ff
        /*025c*/ 	.word	0x000000a8
        /*0260*/ 	.short	0x0100
        /*0262*/ 	.byte	0x04
	.zero		1


	//   ....[23]....
        /*0264*/ 	.word	0x00000910
        /*0268*/ 	.word	0x000000ff
        /*026c*/ 	.word	0x000000c0
        /*0270*/ 	.short	0x0100
        /*0272*/ 	.byte	0x04
	.zero		1


	//   ....[24]....
        /*0274*/ 	.word	0x00000920
        /*0278*/ 	.word	0x000000ff
        /*027c*/ 	.word	0x000000b0
        /*0280*/ 	.short	0x0100
        /*0282*/ 	.byte	0x04
	.zero		1


	//   ....[25]....
        /*0284*/ 	.word	0x00000930
        /*0288*/ 	.word	0x000000ff
        /*028c*/ 	.word	0x000000c8
        /*0290*/ 	.short	0x0100
        /*0292*/ 	.byte	0x04
	.zero		1


	//   ....[26]....
        /*0294*/ 	.word	0x00000a20
        /*0298*/ 	.word	0x000000ff
        /*029c*/ 	.word	0x000000d0
        /*02a0*/ 	.short	0x0100
        /*02a2*/ 	.byte	0x04
	.zero		1


	//   ....[27]....
        /*02a4*/ 	.word	0x00000a30
        /*02a8*/ 	.word	0x000000ff
        /*02ac*/ 	.word	0x000000d8
        /*02b0*/ 	.short	0x0100
        /*02b2*/ 	.byte	0x04
	.zero		1


	//   ....[28]....
        /*02b4*/ 	.word	0x00000b70
        /*02b8*/ 	.word	0x000000ff
        /*02bc*/ 	.word	0x000000e0
        /*02c0*/ 	.short	0x0100
        /*02c2*/ 	.byte	0x06
	.zero		1


	//   ....[29]....
        /*02c4*/ 	.word	0x00000b80
        /*02c8*/ 	.word	0x000000ff
        /*02cc*/ 	.word	0x000000e8
        /*02d0*/ 	.short	0x0100
        /*02d2*/ 	.byte	0x06
	.zero		1


	//   ....[30]....
        /*02d4*/ 	.word	0x00000cc0
        /*02d8*/ 	.word	0x000000ff
        /*02dc*/ 	.word	0x000000f0
        /*02e0*/ 	.short	0x0100
        /*02e2*/ 	.byte	0x04
	.zero		1


	//   ....[31]....
        /*02e4*/ 	.word	0x00000cd0
        /*02e8*/ 	.word	0x000000ff
        /*02ec*/ 	.word	0x00000100
        /*02f0*/ 	.short	0x0100
        /*02f2*/ 	.byte	0x04
	.zero		1


	//   ....[32]....
        /*02f4*/ 	.word	0x00000ce0
        /*02f8*/ 	.word	0x000000ff
        /*02fc*/ 	.word	0x000000f8
        /*0300*/ 	.short	0x0100
        /*0302*/ 	.byte	0x04
	.zero		1


	//   ....[33]....
        /*0304*/ 	.word	0x00000cf0
        /*0308*/ 	.word	0x000000ff
        /*030c*/ 	.word	0x00000108
        /*0310*/ 	.short	0x0100
        /*0312*/ 	.byte	0x04
	.zero		1


	//   ....[34]....
        /*0314*/ 	.word	0x00000df0
        /*0318*/ 	.word	0x000000ff
        /*031c*/ 	.word	0x00000110
        /*0320*/ 	.short	0x0100
        /*0322*/ 	.byte	0x06
	.zero		1


	//   ....[35]....
        /*0324*/ 	.word	0x00001bf0
        /*0328*/ 	.word	0x000000ff
        /*032c*/ 	.word	0x00000050
        /*0330*/ 	.short	0x010a
        /*0332*/ 	.byte	0x06
	.zero		1


	//   ....[36]....
        /*0334*/ 	.word	0x00001f00
        /*0338*/ 	.word	0x000000ff
        /*033c*/ 	.word	0x00000050
        /*0340*/ 	.short	0x010a
        /*0342*/ 	.byte	0x0b
	.zero		1


	//   ....[37]....
        /*0344*/ 	.word	0x000020b0
        /*0348*/ 	.word	0x000000ff
        /*034c*/ 	.word	0x00000050
        /*0350*/ 	.short	0x010a
        /*0352*/ 	.byte	0x08
	.zero		1


	//   ....[38]....
        /*0354*/ 	.word	0x000022e0
        /*0358*/ 	.word	0x000000ff
        /*035c*/ 	.word	0x000000d8
        /*0360*/ 	.short	0x0101
        /*0362*/ 	.byte	0x1b
	.zero		1


	//   ....[39]....
        /*0364*/ 	.word	0x00002310
        /*0368*/ 	.word	0x000000ff
        /*036c*/ 	.word	0x00000050
        /*0370*/ 	.short	0x010a
        /*0372*/ 	.byte	0x04
	.zero		1


	//   ....[40]....
        /*0374*/ 	.word	0x00002460
        /*0378*/ 	.word	0x000000ff
        /*037c*/ 	.word	0x00000050
        /*0380*/ 	.short	0x010a
        /*0382*/ 	.byte	0x15
	.zero		1


	//   ....[41]....
        /*0384*/ 	.word	0x00002610
        /*0388*/ 	.word	0x000000ff
        /*038c*/ 	.word	0x00000050
        /*0390*/ 	.short	0x010a
        /*0392*/ 	.byte	0x08
	.zero		1


	//   ....[42]....
        /*0394*/ 	.word	0x00002840
        /*0398*/ 	.word	0x000000ff
        /*039c*/ 	.word	0x000000e0
        /*03a0*/ 	.short	0x010a
        /*03a2*/ 	.byte	0x1b
	.zero		1


	//   ....[43]....
        /*03a4*/ 	.word	0x00002900
        /*03a8*/ 	.word	0x000000ff
        /*03ac*/ 	.word	0x00000000
        /*03b0*/ 	.short	0x0101
        /*03b2*/ 	.byte	0x04
	.zero		1


	//   ....[44]....
        /*03b4*/ 	.word	0x00002ef0
        /*03b8*/ 	.word	0x000000ff
        /*03bc*/ 	.word	0x00000000
        /*03c0*/ 	.short	0x010a
        /*03c2*/ 	.byte	0x04
	.zero		1


	//   ....[45]....
        /*03c4*/ 	.word	0x00002f90
        /*03c8*/ 	.word	0x000000ff
        /*03cc*/ 	.word	0x00000000
        /*03d0*/ 	.short	0x010a
        /*03d2*/ 	.byte	0x05
	.zero		1


	//   ....[46]....
        /*03d4*/ 	.word	0x00003030
        /*03d8*/ 	.word	0x000000ff
        /*03dc*/ 	.word	0x00000000
        /*03e0*/ 	.short	0x010a
        /*03e2*/ 	.byte	0x05
	.zero		1


	//   ....[47]....
        /*03e4*/ 	.word	0x000030d0
        /*03e8*/ 	.word	0x000000ff
        /*03ec*/ 	.word	0x00000000
        /*03f0*/ 	.short	0x010a
        /*03f2*/ 	.byte	0x05
	.zero		1


	//   ....[48]....
        /*03f4*/ 	.word	0x00003170
        /*03f8*/ 	.word	0x000000ff
        /*03fc*/ 	.word	0x00000000
        /*0400*/ 	.short	0x010a
        /*0402*/ 	.byte	0x05
	.zero		1


	//   ....[49]....
        /*0404*/ 	.word	0x00003210
        /*0408*/ 	.word	0x000000ff
        /*040c*/ 	.word	0x00000000
        /*0410*/ 	.short	0x010a
        /*0412*/ 	.byte	0x05
	.zero		1


	//   ....[50]....
        /*0414*/ 	.word	0x000032b0
        /*0418*/ 	.word	0x000000ff
        /*041c*/ 	.word	0x00000000
        /*0420*/ 	.short	0x010a
        /*0422*/ 	.byte	0x05
	.zero		1


	//   ....[51]....
        /*0424*/ 	.word	0x00003350
        /*0428*/ 	.word	0x000000ff
        /*042c*/ 	.word	0x00000000
        /*0430*/ 	.short	0x010a
        /*0432*/ 	.byte	0x05
	.zero		1


	//   ....[52]....
        /*0434*/ 	.word	0x000033f0
        /*0438*/ 	.word	0x000000ff
        /*043c*/ 	.word	0x00000000
        /*0440*/ 	.short	0x010a
        /*0442*/ 	.byte	0x05
	.zero		1


	//   ....[53]....
        /*0444*/ 	.word	0x000034a0
        /*0448*/ 	.word	0x00000000
        /*044c*/ 	.word	0x00000000
        /*0450*/ 	.short	0x010a
        /*0452*/ 	.byte	0xff
	.zero		1


	//   ....[54]....
        /*0454*/ 	.word	0x000035f0
        /*0458*/ 	.word	0x000000ff
        /*045c*/ 	.word	0x000000e8
        /*0460*/ 	.short	0x010a
        /*0462*/ 	.byte	0x04
	.zero		1


	//   ....[55]....
        /*0464*/ 	.word	0x00003690
        /*0468*/ 	.word	0x000000ff
        /*046c*/ 	.word	0x000000e0
        /*0470*/ 	.short	0x010a
        /*0472*/ 	.byte	0x04
	.zero		1


	//   ....[56]....
        /*0474*/ 	.word	0x00003730
        /*0478*/ 	.word	0x000000ff
        /*047c*/ 	.word	0x00000000
        /*0480*/ 	.short	0x0101
        /*0482*/ 	.byte	0x05
	.zero		1


	//   ....[57]....
        /*0484*/ 	.word	0x00003770
        /*0488*/ 	.word	0x000000ff
        /*048c*/ 	.word	0x000000e8
        /*0490*/ 	.short	0x0106
        /*0492*/ 	.byte	0x04
	.zero		1


	//   ....[58]....
        /*0494*/ 	.word	0x000037b0
        /*0498*/ 	.word	0x00000000
        /*049c*/ 	.word	0x000000e8
        /*04a0*/ 	.short	0x010a
        /*04a2*/ 	.byte	0xff
	.zero		1


	//   ....[59]....
        /*04a4*/ 	.word	0x00003a00
        /*04a8*/ 	.word	0x000000ff
        /*04ac*/ 	.word	0x00000008
        /*04b0*/ 	.short	0x010a
        /*04b2*/ 	.byte	0x05
	.zero		1


	//   ....[60]....
        /*04b4*/ 	.word	0x00003a20
        /*04b8*/ 	.word	0x000000ff
        /*04bc*/ 	.word	0x00000008
        /*04c0*/ 	.short	0x010a
        /*04c2*/ 	.byte	0x05
	.zero		1


	//   ....[61]....
        /*04c4*/ 	.word	0x00003bb0
        /*04c8*/ 	.word	0x000000ff
        /*04cc*/ 	.word	0x00000008
        /*04d0*/ 	.short	0x010a
        /*04d2*/ 	.byte	0x05
	.zero		1


	//   ....[62]....
        /*04d4*/ 	.word	0x00003bd0
        /*04d8*/ 	.word	0x000000ff
        /*04dc*/ 	.word	0x00000008
        /*04e0*/ 	.short	0x010a
        /*04e2*/ 	.byte	0x05
	.zero		1


	//   ....[63]....
        /*04e4*/ 	.word	0x00003c90
        /*04e8*/ 	.word	0x000000ff
        /*04ec*/ 	.word	0x00000000
        /*04f0*/ 	.short	0x0101
        /*04f2*/ 	.byte	0x04
	.zero		1


	//   ....[64]....
        /*04f4*/ 	.word	0x00003ff0
        /*04f8*/ 	.word	0x000000ff
        /*04fc*/ 	.word	0x000000e0
        /*0500*/ 	.short	0x010a
        /*0502*/ 	.byte	0x15
	.zero		1


	//   ....[65]....
        /*0504*/ 	.word	0x00004090
        /*0508*/ 	.word	0x000000ff
        /*050c*/ 	.word	0x00000000
        /*0510*/ 	.short	0x0101
        /*0512*/ 	.byte	0x24
	.zero		1


	//   ....[66]....
        /*0514*/ 	.word	0x000040c0
        /*0518*/ 	.word	0x000000ff
        /*051c*/ 	.word	0x00000100
        /*0520*/ 	.short	0x010a
        /*0522*/ 	.byte	0x1a
	.zero		1


	//   ....[67]....
        /*0524*/ 	.word	0x00004190
        /*0528*/ 	.word	0x000000ff
        /*052c*/ 	.word	0x00000000
        /*0530*/ 	.short	0x010a
        /*0532*/ 	.byte	0x04
	.zero		1


	//   ....[68]....
        /*0534*/ 	.word	0x00004200
        /*0538*/ 	.word	0x000000ff
        /*053c*/ 	.word	0x00000000
        /*0540*/ 	.short	0x010a
        /*0542*/ 	.byte	0x11
	.zero		1


	//   ....[69]....
        /*0544*/ 	.word	0x00004350
        /*0548*/ 	.word	0x000000ff
        /*054c*/ 	.word	0x00000000
        /*0550*/ 	.short	0x010a
        /*0552*/ 	.byte	0x05
	.zero		1


	//   ....[70]....
        /*0554*/ 	.word	0x00004660
        /*0558*/ 	.word	0x000000ff
        /*055c*/ 	.word	0x00000000
        /*0560*/ 	.short	0x010a
        /*0562*/ 	.byte	0x04
	.zero		1


	//   ....[71]....
        /*0564*/ 	.word	0x00004700
        /*0568*/ 	.word	0x00000000
        /*056c*/ 	.word	0x00000000
        /*0570*/ 	.short	0x010a
        /*0572*/ 	.byte	0xff
	.zero		1


	//   ....[72]....
        /*0574*/ 	.word	0x00004740
        /*0578*/ 	.word	0x00000000
        /*057c*/ 	.word	0x00000000
        /*0580*/ 	.short	0x010a
        /*0582*/ 	.byte	0xff
	.zero		1


	//   ....[73]....
        /*0584*/ 	.word	0x000047b0
        /*0588*/ 	.word	0x000000ff
        /*058c*/ 	.word	0x00000000
        /*0590*/ 	.short	0x0101
        /*0592*/ 	.byte	0x04
	.zero		1


	//   ....[74]....
        /*0594*/ 	.word	0x000047f0
        /*0598*/ 	.word	0x000000ff
        /*059c*/ 	.word	0x00000110
        /*05a0*/ 	.short	0x010a
        /*05a2*/ 	.byte	0x15
	.zero		1


	//   ....[75]....
        /*05a4*/ 	.word	0x00004860
        /*05a8*/ 	.word	0x000000ff
        /*05ac*/ 	.word	0x00000000
        /*05b0*/ 	.short	0x0101
        /*05b2*/ 	.byte	0x04
	.zero		1


	//   ....[76]....
        /*05b4*/ 	.word	0x00004e70
        /*05b8*/ 	.word	0x000000ff
        /*05bc*/ 	.word	0x000000e0
        /*05c0*/ 	.short	0x010a
        /*05c2*/ 	.byte	0x16
	.zero		1


	//   ....[77]....
        /*05c4*/ 	.word	0x00004f00
        /*05c8*/ 	.word	0x000000ff
        /*05cc*/ 	.word	0x00000000
        /*05d0*/ 	.short	0x0101
        /*05d2*/ 	.byte	0x26
	.zero		1


	//   ....[78]....
        /*05d4*/ 	.word	0x00005440
        /*05d8*/ 	.word	0x000000ff
        /*05dc*/ 	.word	0x000000d8
        /*05e0*/ 	.short	0x010a
        /*05e2*/ 	.byte	0x16
	.zero		1


	//   ....[79]....
        /*05e4*/ 	.word	0x00005920
        /*05e8*/ 	.word	0x000000ff
        /*05ec*/ 	.word	0x000000b8
        /*05f0*/ 	.short	0x010a
        /*05f2*/ 	.byte	0x04
	.zero		1


	//   ....[80]....
        /*05f4*/ 	.word	0x00005af0
        /*05f8*/ 	.word	0x000000ff
        /*05fc*/ 	.word	0x000000a0
        /*0600*/ 	.short	0x010b
        /*0602*/ 	.byte	0x04
	.zero		1


	//   ....[81]....
        /*0604*/ 	.word	0x00005b00
        /*0608*/ 	.word	0x000000ff
        /*060c*/ 	.word	0x00000000
        /*0610*/ 	.short	0x0101
        /*0612*/ 	.byte	0x07
	.zero		1


	//   ....[82]....
        /*0614*/ 	.word	0x00005b20
        /*0618*/ 	.word	0x000000ff
        /*061c*/ 	.word	0x000000b8
        /*0620*/ 	.short	0x010a
        /*0622*/ 	.byte	0x05
	.zero		1


	//   ....[83]....
        /*0624*/ 	.word	0x00005d60
        /*0628*/ 	.word	0x000000ff
        /*062c*/ 	.word	0x000000a0
        /*0630*/ 	.short	0x010b
        /*0632*/ 	.byte	0x05
	.zero		1


	//   ....[84]....
        /*0634*/ 	.word	0x00005d70
        /*0638*/ 	.word	0x000000ff
        /*063c*/ 	.word	0x00000000
        /*0640*/ 	.short	0x0101
        /*0642*/ 	.byte	0x04
	.zero		1


	//   ....[85]....
        /*0644*/ 	.word	0x00005dc0
        /*0648*/ 	.word	0x000000ff
        /*064c*/ 	.word	0x00000000
        /*0650*/ 	.short	0x010a
        /*0652*/ 	.byte	0x04
	.zero		1


	//   ....[86]....
        /*0654*/ 	.word	0x00005e50
        /*0658*/ 	.word	0x000000ff
        /*065c*/ 	.word	0x00000000
        /*0660*/ 	.short	0x010a
        /*0662*/ 	.byte	0x05
	.zero		1


	//   ....[87]....
        /*0664*/ 	.word	0x00005ef0
        /*0668*/ 	.word	0x00000000
        /*066c*/ 	.word	0x00000000
        /*0670*/ 	.short	0x010a
        /*0672*/ 	.byte	0xff
	.zero		1


	//   ....[88]....
        /*0674*/ 	.word	0x00006260
        /*0678*/ 	.word	0x000000ff
        /*067c*/ 	.word	0x000000e0
        /*0680*/ 	.short	0x010a
        /*0682*/ 	.byte	0x33
	.zero		1


	//   ....[89]....
        /*0684*/ 	.word	0x00006330
        /*0688*/ 	.word	0x000000ff
        /*068c*/ 	.word	0x00000000
        /*0690*/ 	.short	0x0101
        /*0692*/ 	.byte	0x04
	.zero		1


	//   ....[90]....
        /*0694*/ 	.word	0x000073b0
        /*0698*/ 	.word	0x00000000
        /*069c*/ 	.word	0x000000a0
        /*06a0*/ 	.short	0x010a
        /*06a2*/ 	.byte	0xff
	.zero		1


	//   ....[91]....
        /*06a4*/ 	.word	0x00007400
        /*06a8*/ 	.word	0x0000006b
        /*06ac*/ 	.word	0x000000f0
        /*06b0*/ 	.short	0x010a
        /*06b2*/ 	.byte	0xff
	.zero		1


	//   ....[92]....
        /*06b4*/ 	.word	0x00007500
        /*06b8*/ 	.word	0x00000000
        /*06bc*/ 	.word	0x000000a0
        /*06c0*/ 	.short	0x010a
        /*06c2*/ 	.byte	0xff
	.zero		1


	//   ....[93]....
        /*06c4*/ 	.word	0x00007620
        /*06c8*/ 	.word	0x0000006b
        /*06cc*/ 	.word	0x000000f0
        /*06d0*/ 	.short	0x010a
        /*06d2*/ 	.byte	0xff
	.zero		1


	//   ....[94]....
        /*06d4*/ 	.word	0x00008170
        /*06d8*/ 	.word	0x00000000
        /*06dc*/ 	.word	0x00000000
        /*06e0*/ 	.short	0x0101
        /*06e2*/ 	.byte	0xff
	.zero		1


	//   ....[95]....
        /*06e4*/ 	.word	0x00008180
        /*06e8*/ 	.word	0x00000003
        /*06ec*/ 	.word	0x000000a0
        /*06f0*/ 	.short	0x010a
        /*06f2*/ 	.byte	0xff
	.zero		1


	//   ....[96]....
        /*06f4*/ 	.word	0x00008250
        /*06f8*/ 	.word	0x00000003
        /*06fc*/ 	.word	0x000000a0
        /*0700*/ 	.short	0x010a
        /*0702*/ 	.byte	0xff
	.zero		1


	//   ....[97]....
        /*0704*/ 	.word	0x000086b0
        /*0708*/ 	.word	0x0000006b
        /*070c*/ 	.word	0x00000000
        /*0710*/ 	.short	0x0101
        /*0712*/ 	.byte	0xff
	.zero		1


	//   ....[98]....
        /*0714*/ 	.word	0x00008ec0
        /*0718*/ 	.word	0x00000002
        /*071c*/ 	.word	0x00000000
        /*0720*/ 	.short	0x0101
        /*0722*/ 	.byte	0xff
	.zero		1


	//   ....[99]....
        /*0724*/ 	.word	0x00009140
        /*0728*/ 	.word	0x000000ff
        /*072c*/ 	.word	0x00000000
        /*0730*/ 	.short	0x0101
        /*0732*/ 	.byte	0x04
	.zero		1


	//   ....[100]....
        /*0734*/ 	.word	0x00009170
        /*0738*/ 	.word	0x00000000
        /*073c*/ 	.word	0x00000050
        /*0740*/ 	.short	0x010a
        /*0742*/ 	.byte	0xff
	.zero		1


	//   ....[101]....
        /*0744*/ 	.word	0x000091d0
        /*0748*/ 	.word	0x00000000
        /*074c*/ 	.word	0x00000050
        /*0750*/ 	.short	0x010a
        /*0752*/ 	.byte	0xff
	.zero		1


	//   ....[102]....
        /*0754*/ 	.word	0x00009230
        /*0758*/ 	.word	0x00000000
        /*075c*/ 	.word	0x000000e0
        /*0760*/ 	.short	0x010a
        /*0762*/ 	.byte	0xff
	.zero		1


	//   ....[103]....
        /*0764*/ 	.word	0x00009290
        /*0768*/ 	.word	0x00000000
        /*076c*/ 	.word	0x00000000
        /*0770*/ 	.short	0x010a
        /*0772*/ 	.byte	0xff
	.zero		1


	//   ....[104]....
        /*0774*/ 	.word	0x000092f0
        /*0778*/ 	.word	0x00000000
        /*077c*/ 	.word	0x00000000
        /*0780*/ 	.short	0x010a
        /*0782*/ 	.byte	0xff
	.zero		1


	//   ....[105]....
        /*0784*/ 	.word	0x00009350
        /*0788*/ 	.word	0x00000000
        /*078c*/ 	.word	0x00000000
        /*0790*/ 	.short	0x010a
        /*0792*/ 	.byte	0xff
	.zero		1


	//   ....[106]....
        /*0794*/ 	.word	0x000093b0
        /*0798*/ 	.word	0x00000000
        /*079c*/ 	.word	0x00000000
        /*07a0*/ 	.short	0x010a
        /*07a2*/ 	.byte	0xff
	.zero		1


	//   ....[107]....
        /*07a4*/ 	.word	0x00009410
        /*07a8*/ 	.word	0x00000000
        /*07ac*/ 	.word	0x00000000
        /*07b0*/ 	.short	0x010a
        /*07b2*/ 	.byte	0xff
	.zero		1


	//   ....[108]....
        /*07b4*/ 	.word	0x00009470
        /*07b8*/ 	.word	0x00000000
        /*07bc*/ 	.word	0x00000000
        /*07c0*/ 	.short	0x010a
        /*07c2*/ 	.byte	0xff
	.zero		1


	//   ....[109]....
        /*07c4*/ 	.word	0x000094d0
        /*07c8*/ 	.word	0x00000000
        /*07cc*/ 	.word	0x00000000
        /*07d0*/ 	.short	0x010a
        /*07d2*/ 	.byte	0xff
	.zero		1


	//   ....[110]....
        /*07d4*/ 	.word	0x00009530
        /*07d8*/ 	.word	0x00000000
        /*07dc*/ 	.word	0x00000000
        /*07e0*/ 	.short	0x010a
        /*07e2*/ 	.byte	0xff
	.zero		1


	//   ....[111]....
        /*07e4*/ 	.word	0x00009590
        /*07e8*/ 	.word	0x00000000
        /*07ec*/ 	.word	0x00000000
        /*07f0*/ 	.short	0x010a
        /*07f2*/ 	.byte	0xff
	.zero		1


	//   ....[112]....
        /*07f4*/ 	.word	0x000095f0
        /*07f8*/ 	.word	0x00000004
        /*07fc*/ 	.word	0x000000e8
        /*0800*/ 	.short	0x010a
        /*0802*/ 	.byte	0xff
	.zero		1


	//   ....[113]....
        /*0804*/ 	.word	0x00009650
        /*0808*/ 	.word	0x00000004
        /*080c*/ 	.word	0x000000e0
        /*0810*/ 	.short	0x010a
        /*0812*/ 	.byte	0xff
	.zero		1


	//   ....[114]....
        /*0814*/ 	.word	0x000096b0
        /*0818*/ 	.word	0x00000005
        /*081c*/ 	.word	0x00000008
        /*0820*/ 	.short	0x010a
        /*0822*/ 	.byte	0xff
	.zero		1


	//   ....[115]....
        /*0824*/ 	.word	0x00009790
        /*0828*/ 	.word	0x00000003
        /*082c*/ 	.word	0x00000008
        /*0830*/ 	.short	0x010a
        /*0832*/ 	.byte	0xff
	.zero		1


	//   ....[116]....
        /*0834*/ 	.word	0x000097f0
        /*0838*/ 	.word	0x00000000
        /*083c*/ 	.word	0x000000e0
        /*0840*/ 	.short	0x010a
        /*0842*/ 	.byte	0xff
	.zero		1


	//   ....[117]....
        /*0844*/ 	.word	0x00009850
        /*0848*/ 	.word	0x00000000
        /*084c*/ 	.word	0x00000100
        /*0850*/ 	.short	0x010a
        /*0852*/ 	.byte	0xff
	.zero		1


	//   ....[118]....
        /*0854*/ 	.word	0x000098b0
        /*0858*/ 	.word	0x00000000
        /*085c*/ 	.word	0x00000000
        /*0860*/ 	.short	0x010a
        /*0862*/ 	.byte	0xff
	.zero		1


	//   ....[119]....
        /*0864*/ 	.word	0x00009910
        /*0868*/ 	.word	0x00000000
        /*086c*/ 	.word	0x00000000
        /*0870*/ 	.short	0x010a
        /*0872*/ 	.byte	0xff
	.zero		1


	//   ....[120]....
        /*0874*/ 	.word	0x00009970
        /*0878*/ 	.word	0x00000000
        /*087c*/ 	.word	0x00000110
        /*0880*/ 	.short	0x010a
        /*0882*/ 	.byte	0xff
	.zero		1


	//   ....[121]....
        /*0884*/ 	.word	0x000099d0
        /*0888*/ 	.word	0x00000000
        /*088c*/ 	.word	0x000000e0
        /*0890*/ 	.short	0x010a
        /*0892*/ 	.byte	0xff
	.zero		1


	//   ....[122]....
        /*0894*/ 	.word	0x00009a30
        /*0898*/ 	.word	0x00000003
        /*089c*/ 	.word	0x000000d8
        /*08a0*/ 	.short	0x010a
        /*08a2*/ 	.byte	0xff
	.zero		1


	//   ....[123]....
        /*08a4*/ 	.word	0x00009a90
        /*08a8*/ 	.word	0x00000000
        /*08ac*/ 	.word	0x000000b8
        /*08b0*/ 	.short	0x010a
        /*08b2*/ 	.byte	0xff
	.zero		1


	//   ....[124]....
        /*08b4*/ 	.word	0x00009af0
        /*08b8*/ 	.word	0x00000000
        /*08bc*/ 	.word	0x000000b8
        /*08c0*/ 	.short	0x010a
        /*08c2*/ 	.byte	0xff
	.zero		1


	//   ....[125]....
        /*08c4*/ 	.word	0x00009b50
        /*08c8*/ 	.word	0x00000000
        /*08cc*/ 	.word	0x00000000
        /*08d0*/ 	.short	0x010a
        /*08d2*/ 	.byte	0xff
	.zero		1


	//   ....[126]....
        /*08d4*/ 	.word	0x00009bb0
        /*08d8*/ 	.word	0x00000000
        /*08dc*/ 	.word	0x00000000
        /*08e0*/ 	.short	0x010a
        /*08e2*/ 	.byte	0xff
	.zero		1


	//   ....[127]....
        /*08e4*/ 	.word	0x00009c10
        /*08e8*/ 	.word	0x00000000
        /*08ec*/ 	.word	0x000000e0
        /*08f0*/ 	.short	0x010a
        /*08f2*/ 	.byte	0xff
	.zero		1


	//   ....[128]....
        /*08f4*/ 	.word	0x00009c60
        /*08f8*/ 	.word	0x00000000
        /*08fc*/ 	.word	0x000000a0
        /*0900*/ 	.short	0x010a
        /*0902*/ 	.byte	0xff
	.zero		1


	//   ....[129]....
        /*0904*/ 	.word	0x00009cb0
        /*0908*/ 	.word	0x0000006b
        /*090c*/ 	.word	0x000000f0
        /*0910*/ 	.short	0x010a
        /*0912*/ 	.byte	0xff
	.zero		1


	//   ....[130]....
        /*0914*/ 	.word	0x00009d00
        /*0918*/ 	.word	0x00000003
        /*091c*/ 	.word	0x000000a0
        /*0920*/ 	.short	0x010a
        /*0922*/ 	.byte	0xff
	.zero		1


	//----- nvinfo : EIATTR_NUM_MBARRIERS
	.align		4
.L_47:
        /*0924*/ 	.byte	0x03, 0x38
        /*0926*/ 	.short	0x0023


	//----- nvinfo : EIATTR_EXIT_INSTR_OFFSETS
	.align		4
        /*0928*/ 	.byte	0x04, 0x1c
        /*092a*/ 	.short	(.L_49 - .L_48)


	//   ....[0]....
.L_48:
        /*092c*/ 	.word	0x000034d0


	//   ....[1]....
        /*0930*/ 	.word	0x00003780


	//   ....[2]....
        /*0934*/ 	.word	0x000037e0


	//   ....[3]....
        /*0938*/ 	.word	0x00004a80


	//   ....[4]....
        /*093c*/ 	.word	0x00005f20


	//   ....[5]....
        /*0940*/ 	.word	0x00005f60


	//   ....[6]....
        /*0944*/ 	.word	0x00009020


	//   ....[7]....
        /*0948*/ 	.word	0x000090a0


	//   ....[8]....
        /*094c*/ 	.word	0x000090d0


	//   ....[9]....
        /*0950*/ 	.word	0x00009150


	//----- nvinfo : EIATTR_MAX_THREADS
	.align		4
.L_49:
        /*0954*/ 	.byte	0x04, 0x05
        /*0956*/ 	.short	(.L_51 - .L_50)
.L_50:
        /*0958*/ 	.word	0x00000100
        /*095c*/ 	.word	0x00000001
        /*0960*/ 	.word	0x00000001


	//----- nvinfo : EIATTR_CRS_STACK_SIZE
	.align		4
.L_51:
        /*0964*/ 	.byte	0x04, 0x1e
        /*0966*/ 	.short	(.L_53 - .L_52)
.L_52:
        /*0968*/ 	.word	0x00000000


	//----- nvinfo : EIATTR_CBANK_PARAM_SIZE
	.align		4
.L_53:
        /*096c*/ 	.byte	0x03, 0x19
        /*096e*/ 	.short	0x0800


	//----- nvinfo : EIATTR_PARAM_CBANK
	.align		4
        /*0970*/ 	.byte	0x04, 0x0a
        /*0972*/ 	.short	(.L_55 - .L_54)
	.align		4
.L_54:
        /*0974*/ 	.word	index@(.nv.constant0._ZN7cutlass13device_kernelINS_4conv6kernel13ConvUniversalINS1_16ConvProblemShapeILNS1_8OperatorE2ELi2EEENS1_10collective14CollectiveConvINS1_47MainloopSm100TmaUmmaWarpSpecializedImplicitGemmILS5_2ELi10ELi2ELi1ELi2EN4cute5tupleIJNSA_1CILi2EEENSC_ILi1EEESE_EEEEENSB_IJNSC_ILi256EEENSB_IJNSC_ILi64EEEEEESJ_EEENS_10bfloat16_tESL_NSA_8TiledMMAINSA_8MMA_AtomIJNSA_26SM100_MMA_F16BF16_2x1SM_SSISL_SL_fLi256ELi64ELNSA_4UMMA5MajorE1ELSQ_1ELNSP_7ScaleInE0ELSR_0EEEEEENSA_6LayoutINSB_IJSE_SE_SE_EEENSB_IJNSC_ILi0EEESW_SW_EEEEENSB_IJNSA_10UnderscoreESZ_SZ_EEEEENS7_6detail27Sm100ImplicitGemmTileTraitsINSA_18SM100_TMA_2SM_LOADENSA_14ComposedLayoutINSA_7SwizzleILi3ELi4ELi3EEENSA_18smem_ptr_flag_bitsILi16EEENSU_INSB_IJSI_NSC_ILi8EEEEEENSB_IJSE_SI_EEEEEEEvEENS13_INSA_25SM100_TMA_2SM_LOAD_IM2COLENS15_INS16_ILi2ELi4ELi3EEES19_NSU_INSB_IJNSC_ILi32EEES1A_EEENSB_IJSE_S1I_EEEEEEEvEEEENS_8epilogue10collective18CollectiveEpilogueINS1P_23Sm100TmaWarpSpecializedILi3ELi2ELi32ELb1ELb0EEEJNSB_IJNSC_ILi128EEESJ_SJ_EEENSB_IJNSU_IS1U_SE_EENSU_IS1I_SE_EEEEESL_NSB_IJlNSB_IJSE_llEEESW_EEESL_S20_NS1P_6fusion15FusionCallbacksIS1T_NS21_17LinearCombinationISL_fSL_fLNS_15FloatRoundStyleE2EEES1V_S1Y_JEEENSA_5SM1004TMEM4LOAD26SM100_TMEM_LOAD_32dp32b32xENSA_13SM90_TMA_LOADENS15_IS1H_S19_NSU_INSB_IJS1A_S1I_EEENSB_IJS1I_SE_EEEEEEENSA_39AutoVectorizingCopyWithAssumedAlignmentILi128EEENSA_14SM90_TMA_STOREES2F_S2H_S2H_EEEvvEEEEvNT_6ParamsE)
        /*0978*/ 	.short	0x0380
        /*097a*/ 	.short	0x0800


	//----- nvinfo : EIATTR_SW_WAR
	.align		4
.L_55:
        /*097c*/ 	.byte	0x04, 0x36
        /*097e*/ 	.short	(.L_57 - .L_56)
.L_56:
        /*0980*/ 	.word	0x00000008
.L_57:


//--------------------- .nv.callgraph             --------------------------
	.section	.nv.callgraph,"",@"SHT_CUDA_CALLGRAPH"
	.align	4
	.sectionentsize	8
	.align		4
        /*0000*/ 	.word	0x00000000
	.align		4
        /*0004*/ 	.word	0xffffffff
	.align		4
        /*0008*/ 	.word	index@(_ZN7cutlass13device_kernelINS_4conv6kernel13ConvUniversalINS1_16ConvProblemShapeILNS1_8OperatorE2ELi2EEENS1_10collective14CollectiveConvINS1_47MainloopSm100TmaUmmaWarpSpecializedImplicitGemmILS5_2ELi10ELi2ELi1ELi2EN4cute5tupleIJNSA_1CILi2EEENSC_ILi1EEESE_EEEEENSB_IJNSC_ILi256EEENSB_IJNSC_ILi64EEEEEESJ_EEENS_10bfloat16_tESL_NSA_8TiledMMAINSA_8MMA_AtomIJNSA_26SM100_MMA_F16BF16_2x1SM_SSISL_SL_fLi256ELi64ELNSA_4UMMA5MajorE1ELSQ_1ELNSP_7ScaleInE0ELSR_0EEEEEENSA_6LayoutINSB_IJSE_SE_SE_EEENSB_IJNSC_ILi0EEESW_SW_EEEEENSB_IJNSA_10UnderscoreESZ_SZ_EEEEENS7_6detail27Sm100ImplicitGemmTileTraitsINSA_18SM100_TMA_2SM_LOADENSA_14ComposedLayoutINSA_7SwizzleILi3ELi4ELi3EEENSA_18smem_ptr_flag_bitsILi16EEENSU_INSB_IJSI_NSC_ILi8EEEEEENSB_IJSE_SI_EEEEEEEvEENS13_INSA_25SM100_TMA_2SM_LOAD_IM2COLENS15_INS16_ILi2ELi4ELi3EEES19_NSU_INSB_IJNSC_ILi32EEES1A_EEENSB_IJSE_S1I_EEEEEEEvEEEENS_8epilogue10collective18CollectiveEpilogueINS1P_23Sm100TmaWarpSpecializedILi3ELi2ELi32ELb1ELb0EEEJNSB_IJNSC_ILi128EEESJ_SJ_EEENSB_IJNSU_IS1U_SE_EENSU_IS1I_SE_EEEEESL_NSB_IJlNSB_IJSE_llEEESW_EEESL_S20_NS1P_6fusion15FusionCallbacksIS1T_NS21_17LinearCombinationISL_fSL_fLNS_15FloatRoundStyleE2EEES1V_S1Y_JEEENSA_5SM1004TMEM4LOAD26SM100_TMEM_LOAD_32dp32b32xENSA_13SM90_TMA_LOADENS15_IS1H_S19_NSU_INSB_IJS1A_S1I_EEENSB_IJS1I_SE_EEEEEEENSA_39AutoVectorizingCopyWithAssumedAlignmentILi128EEENSA_14SM90_TMA_STOREES2F_S2H_S2H_EEEvvEEEEvNT_6ParamsE)
	.align		4
        /*000c*/ 	.word	index@(__assertfail)
	.align		4
        /*0010*/ 	.word	0x00000000
	.align		4
        /*0014*/ 	.word	0xfffffffe
	.align		4
        /*0018*/ 	.word	0x00000000
	.align		4
        /*001c*/ 	.word	0xfffffffd
	.align		4
        /*0020*/ 	.word	0x00000000
	.align		4
        /*0024*/ 	.word	0xfffffffc


//--------------------- .nv.constant4             --------------------------
	.section	.nv.constant4,"a",@progbits
	.align	8
	.align		8
.nv.constant4:
        /*0000*/ 	.dword	__assertfail
	.align		8
        /*0008*/ 	.dword	__unnamed_1
	.align		8
        /*0010*/ 	.dword	__unnamed_2
	.align		8
        /*0018*/ 	.dword	_ZN39_INTERNAL_3b45c57f_4_k_cu_e54ffa76_31734cuda3std3__45__cpo5beginE
	.align		8
        /*0020*/ 	.dword	_ZN39_INTERNAL_3b45c57f_4_k_cu_e54ffa76_31734cuda3std3__45__cpo3endE
	.align		8
        /*0028*/ 	.dword	_ZN39_INTERNAL_3b45c57f_4_k_cu_e54ffa76_31734cuda3std3__45__cpo6cbeginE
	.align		8
        /*0030*/ 	.dword	_ZN39_INTERNAL_3b45c57f_4_k_cu_e54ffa76_31734cuda3std3__45__cpo4cendE
	.align		8
        /*0038*/ 	.dword	_ZN39_INTERNAL_3b45c57f_4_k_cu_e54ffa76_31734cuda3std3__441_GLOBAL__N__3b45c57f_4_k_cu_e54ffa76_31736ignoreE
	.align		8
        /*0040*/ 	.dword	_ZN39_INTERNAL_3b45c57f_4_k_cu_e54ffa76_31734cuda3std3__419piecewise_constructE
	.align		8
        /*0048*/ 	.dword	_ZN39_INTERNAL_3b45c57f_4_k_cu_e54ffa76_31734cuda3std3__48in_placeE
	.align		8
        /*0050*/ 	.dword	_ZN39_INTERNAL_3b45c57f_4_k_cu_e54ffa76_31734cuda3std6ranges3__45__cpo4swapE
	.align		8
        /*0058*/ 	.dword	_ZN39_INTERNAL_3b45c57f_4_k_cu_e54ffa76_31734cuda3std6ranges3__45__cpo9iter_moveE
	.align		8
        /*0060*/ 	.dword	_ZN39_INTERNAL_3b45c57f_4_k_cu_e54ffa76_31734cute7productE
	.align		8
        /*0068*/ 	.dword	_ZN39_INTERNAL_3b45c57f_4_k_cu_e54ffa76_31734cute1_E
	.align		8
        /*0070*/ 	.dword	$str$27
	.align		8
        /*0078*/ 	.dword	$str$28
	.align		8
        /*0080*/ 	.dword	$str$29
	.align		8
        /*0088*/ 	.dword	$str$30


//--------------------- .text._ZN7cutlass13device_kernelINS_4conv6kernel13ConvUniversalINS1_16ConvProblemShapeILNS1_8OperatorE2ELi2EEENS1_10collective14CollectiveConvINS1_47MainloopSm100TmaUmmaWarpSpecializedImplicitGemmILS5_2ELi10ELi2ELi1ELi2EN4cute5tupleIJNSA_1CILi2EEENSC_ILi1EEESE_EEEEENSB_IJNSC_ILi256EEENSB_IJNSC_ILi64EEEEEESJ_EEENS_10bfloat16_tESL_NSA_8TiledMMAINSA_8MMA_AtomIJNSA_26SM100_MMA_F16BF16_2x1SM_SSISL_SL_fLi256ELi64ELNSA_4UMMA5MajorE1ELSQ_1ELNSP_7ScaleInE0ELSR_0EEEEEENSA_6LayoutINSB_IJSE_SE_SE_EEENSB_IJNSC_ILi0EEESW_SW_EEEEENSB_IJNSA_10UnderscoreESZ_SZ_EEEEENS7_6detail27Sm100ImplicitGemmTileTraitsINSA_18SM100_TMA_2SM_LOADENSA_14ComposedLayoutINSA_7SwizzleILi3ELi4ELi3EEENSA_18smem_ptr_flag_bitsILi16EEENSU_INSB_IJSI_NSC_ILi8EEEEEENSB_IJSE_SI_EEEEEEEvEENS13_INSA_25SM100_TMA_2SM_LOAD_IM2COLENS15_INS16_ILi2ELi4ELi3EEES19_NSU_INSB_IJNSC_ILi32EEES1A_EEENSB_IJSE_S1I_EEEEEEEvEEEENS_8epilogue10collective18CollectiveEpilogueINS1P_23Sm100TmaWarpSpecializedILi3ELi2ELi32ELb1ELb0EEEJNSB_IJNSC_ILi128EEESJ_SJ_EEENSB_IJNSU_IS1U_SE_EENSU_IS1I_SE_EEEEESL_NSB_IJlNSB_IJSE_llEEESW_EEESL_S20_NS1P_6fusion15FusionCallbacksIS1T_NS21_17LinearCombinationISL_fSL_fLNS_15FloatRoundStyleE2EEES1V_S1Y_JEEENSA_5SM1004TMEM4LOAD26SM100_TMEM_LOAD_32dp32b32xENSA_13SM90_TMA_LOADENS15_IS1H_S19_NSU_INSB_IJS1A_S1I_EEENSB_IJS1I_SE_EEEEEEENSA_39AutoVectorizingCopyWithAssumedAlignmentILi128EEENSA_14SM90_TMA_STOREES2F_S2H_S2H_EEEvvEEEEvNT_6ParamsE --------------------------
	.section	.text._ZN7cutlass13device_kernelINS_4conv6kernel13ConvUniversalINS1_16ConvProblemShapeILNS1_8OperatorE2ELi2EEENS1_10collective14CollectiveConvINS1_47MainloopSm100TmaUmmaWarpSpecializedImplicitGemmILS5_2ELi10ELi2ELi1ELi2EN4cute5tupleIJNSA_1CILi2EEENSC_ILi1EEESE_EEEEENSB_IJNSC_ILi256EEENSB_IJNSC_ILi64EEEEEESJ_EEENS_10bfloat16_tESL_NSA_8TiledMMAINSA_8MMA_AtomIJNSA_26SM100_MMA_F16BF16_2x1SM_SSISL_SL_fLi256ELi64ELNSA_4UMMA5MajorE1ELSQ_1ELNSP_7ScaleInE0ELSR_0EEEEEENSA_6LayoutINSB_IJSE_SE_SE_EEENSB_IJNSC_ILi0EEESW_SW_EEEEENSB_IJNSA_10UnderscoreESZ_SZ_EEEEENS7_6detail27Sm100ImplicitGemmTileTraitsINSA_18SM100_TMA_2SM_LOADENSA_14ComposedLayoutINSA_7SwizzleILi3ELi4ELi3EEENSA_18smem_ptr_flag_bitsILi16EEENSU_INSB_IJSI_NSC_ILi8EEEEEENSB_IJSE_SI_EEEEEEEvEENS13_INSA_25SM100_TMA_2SM_LOAD_IM2COLENS15_INS16_ILi2ELi4ELi3EEES19_NSU_INSB_IJNSC_ILi32EEES1A_EEENSB_IJSE_S1I_EEEEEEEvEEEENS_8epilogue10collective18CollectiveEpilogueINS1P_23Sm100TmaWarpSpecializedILi3ELi2ELi32ELb1ELb0EEEJNSB_IJNSC_ILi128EEESJ_SJ_EEENSB_IJNSU_IS1U_SE_EENSU_IS1I_SE_EEEEESL_NSB_IJlNSB_IJSE_llEEESW_EEESL_S20_NS1P_6fusion15FusionCallbacksIS1T_NS21_17LinearCombinationISL_fSL_fLNS_15FloatRoundStyleE2EEES1V_S1Y_JEEENSA_5SM1004TMEM4LOAD26SM100_TMEM_LOAD_32dp32b32xENSA_13SM90_TMA_LOADENS15_IS1H_S19_NSU_INSB_IJS1A_S1I_EEENSB_IJS1I_SE_EEEEEEENSA_39AutoVectorizingCopyWithAssumedAlignmentILi128EEENSA_14SM90_TMA_STOREES2F_S2H_S2H_EEEvvEEEEvNT_6ParamsE,"ax",@progbits
	.align	128
.text._ZN7cutlass13device_kernelINS_4conv6kernel13ConvUniversalINS1_16ConvProblemShapeILNS1_8OperatorE2ELi2EEENS1_10collective14CollectiveConvINS1_47MainloopSm100TmaUmmaWarpSpecializedImplicitGemmILS5_2ELi10ELi2ELi1ELi2EN4cute5tupleIJNSA_1CILi2EEENSC_ILi1EEESE_EEEEENSB_IJNSC_ILi256EEENSB_IJNSC_ILi64EEEEEESJ_EEENS_10bfloat16_tESL_NSA_8TiledMMAINSA_8MMA_AtomIJNSA_26SM100_MMA_F16BF16_2x1SM_SSISL_SL_fLi256ELi64ELNSA_4UMMA5MajorE1ELSQ_1ELNSP_7ScaleInE0ELSR_0EEEEEENSA_6LayoutINSB_IJSE_SE_SE_EEENSB_IJNSC_ILi0EEESW_SW_EEEEENSB_IJNSA_10UnderscoreESZ_SZ_EEEEENS7_6detail27Sm100ImplicitGemmTileTraitsINSA_18SM100_TMA_2SM_LOADENSA_14ComposedLayoutINSA_7SwizzleILi3ELi4ELi3EEENSA_18smem_ptr_flag_bitsILi16EEENSU_INSB_IJSI_NSC_ILi8EEEEEENSB_IJSE_SI_EEEEEEEvEENS13_INSA_25SM100_TMA_2SM_LOAD_IM2COLENS15_INS16_ILi2ELi4ELi3EEES19_NSU_INSB_IJNSC_ILi32EEES1A_EEENSB_IJSE_S1I_EEEEEEEvEEEENS_8epilogue10collective18CollectiveEpilogueINS1P_23Sm100TmaWarpSpecializedILi3ELi2ELi32ELb1ELb0EEEJNSB_IJNSC_ILi128EEESJ_SJ_EEENSB_IJNSU_IS1U_SE_EENSU_IS1I_SE_EEEEESL_NSB_IJlNSB_IJSE_llEEESW_EEESL_S20_NS1P_6fusion15FusionCallbacksIS1T_NS21_17LinearCombinationISL_fSL_fLNS_15FloatRoundStyleE2EEES1V_S1Y_JEEENSA_5SM1004TMEM4LOAD26SM100_TMEM_LOAD_32dp32b32xENSA_13SM90_TMA_LOADENS15_IS1H_S19_NSU_INSB_IJS1A_S1I_EEENSB_IJS1I_SE_EEEEEEENSA_39AutoVectorizingCopyWithAssumedAlignmentILi128EEENSA_14SM90_TMA_STOREES2F_S2H_S2H_EEEvvEEEEvNT_6ParamsE:
        .type           _ZN7cutlass13device_kernelINS_4conv6kernel13ConvUniversalINS1_16ConvProblemShapeILNS1_8OperatorE2ELi2EEENS1_10collective14CollectiveConvINS1_47MainloopSm100TmaUmmaWarpSpecializedImplicitGemmILS5_2ELi10ELi2ELi1ELi2EN4cute5tupleIJNSA_1CILi2EEENSC_ILi1EEESE_EEEEENSB_IJNSC_ILi256EEENSB_IJNSC_ILi64EEEEEESJ_EEENS_10bfloat16_tESL_NSA_8TiledMMAINSA_8MMA_AtomIJNSA_26SM100_MMA_F16BF16_2x1SM_SSISL_SL_fLi256ELi64ELNSA_4UMMA5MajorE1ELSQ_1ELNSP_7ScaleInE0ELSR_0EEEEEENSA_6LayoutINSB_IJSE_SE_SE_EEENSB_IJNSC_ILi0EEESW_SW_EEEEENSB_IJNSA_10UnderscoreESZ_SZ_EEEEENS7_6detail27Sm100ImplicitGemmTileTraitsINSA_18SM100_TMA_2SM_LOADENSA_14ComposedLayoutINSA_7SwizzleILi3ELi4ELi3EEENSA_18smem_ptr_flag_bitsILi16EEENSU_INSB_IJSI_NSC_ILi8EEEEEENSB_IJSE_SI_EEEEEEEvEENS13_INSA_25SM100_TMA_2SM_LOAD_IM2COLENS15_INS16_ILi2ELi4ELi3EEES19_NSU_INSB_IJNSC_ILi32EEES1A_EEENSB_IJSE_S1I_EEEEEEEvEEEENS_8epilogue10collective18CollectiveEpilogueINS1P_23Sm100TmaWarpSpecializedILi3ELi2ELi32ELb1ELb0EEEJNSB_IJNSC_ILi128EEESJ_SJ_EEENSB_IJNSU_IS1U_SE_EENSU_IS1I_SE_EEEEESL_NSB_IJlNSB_IJSE_llEEESW_EEESL_S20_NS1P_6fusion15FusionCallbacksIS1T_NS21_17LinearCombinationISL_fSL_fLNS_15FloatRoundStyleE2EEES1V_S1Y_JEEENSA_5SM1004TMEM4LOAD26SM100_TMEM_LOAD_32dp32b32xENSA_13SM90_TMA_LOADENS15_IS1H_S19_NSU_INSB_IJS1A_S1I_EEENSB_IJS1I_SE_EEEEEEENSA_39AutoVectorizingCopyWithAssumedAlignmentILi128EEENSA_14SM90_TMA_STOREES2F_S2H_S2H_EEEvvEEEEvNT_6ParamsE,@function
        .size           _ZN7cutlass13device_kernelINS_4conv6kernel13ConvUniversalINS1_16ConvProblemShapeILNS1_8OperatorE2ELi2EEENS1_10collective14CollectiveConvINS1_47MainloopSm100TmaUmmaWarpSpecializedImplicitGemmILS5_2ELi10ELi2ELi1ELi2EN4cute5tupleIJNSA_1CILi2EEENSC_ILi1EEESE_EEEEENSB_IJNSC_ILi256EEENSB_IJNSC_ILi64EEEEEESJ_EEENS_10bfloat16_tESL_NSA_8TiledMMAINSA_8MMA_AtomIJNSA_26SM100_MMA_F16BF16_2x1SM_SSISL_SL_fLi256ELi64ELNSA_4UMMA5MajorE1ELSQ_1ELNSP_7ScaleInE0ELSR_0EEEEEENSA_6LayoutINSB_IJSE_SE_SE_EEENSB_IJNSC_ILi0EEESW_SW_EEEEENSB_IJNSA_10UnderscoreESZ_SZ_EEEEENS7_6detail27Sm100ImplicitGemmTileTraitsINSA_18SM100_TMA_2SM_LOADENSA_14ComposedLayoutINSA_7SwizzleILi3ELi4ELi3EEENSA_18smem_ptr_flag_bitsILi16EEENSU_INSB_IJSI_NSC_ILi8EEEEEENSB_IJSE_SI_EEEEEEEvEENS13_INSA_25SM100_TMA_2SM_LOAD_IM2COLENS15_INS16_ILi2ELi4ELi3EEES19_NSU_INSB_IJNSC_ILi32EEES1A_EEENSB_IJSE_S1I_EEEEEEEvEEEENS_8epilogue10collective18CollectiveEpilogueINS1P_23Sm100TmaWarpSpecializedILi3ELi2ELi32ELb1ELb0EEEJNSB_IJNSC_ILi128EEESJ_SJ_EEENSB_IJNSU_IS1U_SE_EENSU_IS1I_SE_EEEEESL_NSB_IJlNSB_IJSE_llEEESW_EEESL_S20_NS1P_6fusion15FusionCallbacksIS1T_NS21_17LinearCombinationISL_fSL_fLNS_15FloatRoundStyleE2EEES1V_S1Y_JEEENSA_5SM1004TMEM4LOAD26SM100_TMEM_LOAD_32dp32b32xENSA_13SM90_TMA_LOADENS15_IS1H_S19_NSU_INSB_IJS1A_S1I_EEENSB_IJS1I_SE_EEEEEEENSA_39AutoVectorizingCopyWithAssumedAlignmentILi128EEENSA_14SM90_TMA_STOREES2F_S2H_S2H_EEEvvEEEEvNT_6ParamsE,(.L_x_184 - _ZN7cutlass13device_kernelINS_4conv6kernel13ConvUniversalINS1_16ConvProblemShapeILNS1_8OperatorE2ELi2EEENS1_10collective14CollectiveConvINS1_47MainloopSm100TmaUmmaWarpSpecializedImplicitGemmILS5_2ELi10ELi2ELi1ELi2EN4cute5tupleIJNSA_1CILi2EEENSC_ILi1EEESE_EEEEENSB_IJNSC_ILi256EEENSB_IJNSC_ILi64EEEEEESJ_EEENS_10bfloat16_tESL_NSA_8TiledMMAINSA_8MMA_AtomIJNSA_26SM100_MMA_F16BF16_2x1SM_SSISL_SL_fLi256ELi64ELNSA_4UMMA5MajorE1ELSQ_1ELNSP_7ScaleInE0ELSR_0EEEEEENSA_6LayoutINSB_IJSE_SE_SE_EEENSB_IJNSC_ILi0EEESW_SW_EEEEENSB_IJNSA_10UnderscoreESZ_SZ_EEEEENS7_6detail27Sm100ImplicitGemmTileTraitsINSA_18SM100_TMA_2SM_LOADENSA_14ComposedLayoutINSA_7SwizzleILi3ELi4ELi3EEENSA_18smem_ptr_flag_bitsILi16EEENSU_INSB_IJSI_NSC_ILi8EEEEEENSB_IJSE_SI_EEEEEEEvEENS13_INSA_25SM100_TMA_2SM_LOAD_IM2COLENS15_INS16_ILi2ELi4ELi3EEES19_NSU_INSB_IJNSC_ILi32EEES1A_EEENSB_IJSE_S1I_EEEEEEEvEEEENS_8epilogue10collective18CollectiveEpilogueINS1P_23Sm100TmaWarpSpecializedILi3ELi2ELi32ELb1ELb0EEEJNSB_IJNSC_ILi128EEESJ_SJ_EEENSB_IJNSU_IS1U_SE_EENSU_IS1I_SE_EEEEESL_NSB_IJlNSB_IJSE_llEEESW_EEESL_S20_NS1P_6fusion15FusionCallbacksIS1T_NS21_17LinearCombinationISL_fSL_fLNS_15FloatRoundStyleE2EEES1V_S1Y_JEEENSA_5SM1004TMEM4LOAD26SM100_TMEM_LOAD_32dp32b32xENSA_13SM90_TMA_LOADENS15_IS1H_S19_NSU_INSB_IJS1A_S1I_EEENSB_IJS1I_SE_EEEEEEENSA_39AutoVectorizingCopyWithAssumedAlignmentILi128EEENSA_14SM90_TMA_STOREES2F_S2H_S2H_EEEvvEEEEvNT_6ParamsE)
        .other          _ZN7cutlass13device_kernelINS_4conv6kernel13ConvUniversalINS1_16ConvProblemShapeILNS1_8OperatorE2ELi2EEENS1_10collective14CollectiveConvINS1_47MainloopSm100TmaUmmaWarpSpecializedImplicitGemmILS5_2ELi10ELi2ELi1ELi2EN4cute5tupleIJNSA_1CILi2EEENSC_ILi1EEESE_EEEEENSB_IJNSC_ILi256EEENSB_IJNSC_ILi64EEEEEESJ_EEENS_10bfloat16_tESL_NSA_8TiledMMAINSA_8MMA_AtomIJNSA_26SM100_MMA_F16BF16_2x1SM_SSISL_SL_fLi256ELi64ELNSA_4UMMA5MajorE1ELSQ_1ELNSP_7ScaleInE0ELSR_0EEEEEENSA_6LayoutINSB_IJSE_SE_SE_EEENSB_IJNSC_ILi0EEESW_SW_EEEEENSB_IJNSA_10UnderscoreESZ_SZ_EEEEENS7_6detail27Sm100ImplicitGemmTileTraitsINSA_18SM100_TMA_2SM_LOADENSA_14ComposedLayoutINSA_7SwizzleILi3ELi4ELi3EEENSA_18smem_ptr_flag_bitsILi16EEENSU_INSB_IJSI_NSC_ILi8EEEEEENSB_IJSE_SI_EEEEEEEvEENS13_INSA_25SM100_TMA_2SM_LOAD_IM2COLENS15_INS16_ILi2ELi4ELi3EEES19_NSU_INSB_IJNSC_ILi32EEES1A_EEENSB_IJSE_S1I_EEEEEEEvEEEENS_8epilogue10collective18CollectiveEpilogueINS1P_23Sm100TmaWarpSpecializedILi3ELi2ELi32ELb1ELb0EEEJNSB_IJNSC_ILi128EEESJ_SJ_EEENSB_IJNSU_IS1U_SE_EENSU_IS1I_SE_EEEEESL_NSB_IJlNSB_IJSE_llEEESW_EEESL_S20_NS1P_6fusion15FusionCallbacksIS1T_NS21_17LinearCombinationISL_fSL_fLNS_15FloatRoundStyleE2EEES1V_S1Y_JEEENSA_5SM1004TMEM4LOAD26SM100_TMEM_LOAD_32dp32b32xENSA_13SM90_TMA_LOADENS15_IS1H_S19_NSU_INSB_IJS1A_S1I_EEENSB_IJS1I_SE_EEEEEEENSA_39AutoVectorizingCopyWithAssumedAlignmentILi128EEENSA_14SM90_TMA_STOREES2F_S2H_S2H_EEEvvEEEEvNT_6ParamsE,@"STO_CUDA_ENTRY STV_DEFAULT"
_ZN7cutlass13device_kernelINS_4conv6kernel13ConvUniversalINS1_16ConvProblemShapeILNS1_8OperatorE2ELi2EEENS1_10collective14CollectiveConvINS1_47MainloopSm100TmaUmmaWarpSpecializedImplicitGemmILS5_2ELi10ELi2ELi1ELi2EN4cute5tupleIJNSA_1CILi2EEENSC_ILi1EEESE_EEEEENSB_IJNSC_ILi256EEENSB_IJNSC_ILi64EEEEEESJ_EEENS_10bfloat16_tESL_NSA_8TiledMMAINSA_8MMA_AtomIJNSA_26SM100_MMA_F16BF16_2x1SM_SSISL_SL_fLi256ELi64ELNSA_4UMMA5MajorE1ELSQ_1ELNSP_7ScaleInE0ELSR_0EEEEEENSA_6LayoutINSB_IJSE_SE_SE_EEENSB_IJNSC_ILi0EEESW_SW_EEEEENSB_IJNSA_10UnderscoreESZ_SZ_EEEEENS7_6detail27Sm100ImplicitGemmTileTraitsINSA_18SM100_TMA_2SM_LOADENSA_14ComposedLayoutINSA_7SwizzleILi3ELi4ELi3EEENSA_18smem_ptr_flag_bitsILi16EEENSU_INSB_IJSI_NSC_ILi8EEEEEENSB_IJSE_SI_EEEEEEEvEENS13_INSA_25SM100_TMA_2SM_LOAD_IM2COLENS15_INS16_ILi2ELi4ELi3EEES19_NSU_INSB_IJNSC_ILi32EEES1A_EEENSB_IJSE_S1I_EEEEEEEvEEEENS_8epilogue10collective18CollectiveEpilogueINS1P_23Sm100TmaWarpSpecializedILi3ELi2ELi32ELb1ELb0EEEJNSB_IJNSC_ILi128EEESJ_SJ_EEENSB_IJNSU_IS1U_SE_EENSU_IS1I_SE_EEEEESL_NSB_IJlNSB_IJSE_llEEESW_EEESL_S20_NS1P_6fusion15FusionCallbacksIS1T_NS21_17LinearCombinationISL_fSL_fLNS_15FloatRoundStyleE2EEES1V_S1Y_JEEENSA_5SM1004TMEM4LOAD26SM100_TMEM_LOAD_32dp32b32xENSA_13SM90_TMA_LOADENS15_IS1H_S19_NSU_INSB_IJS1A_S1I_EEENSB_IJS1I_SE_EEEEEEENSA_39AutoVectorizingCopyWithAssumedAlignmentILi128EEENSA_14SM90_TMA_STOREES2F_S2H_S2H_EEEvvEEEEvNT_6ParamsE:
[----:B------:R-:W1:Y:S01]  /*0000*/  LDC R1, c[0x0][0x37c] ;  /* 0x0000df00ff017b82 */ /* 0x000e620000000800 */
[----:B------:R-:W2:Y:S01]  /*0010*/  S2R R98, SR_TID.X ;  /* 0x0000000000627919 */ /* 0x000ea20000002100 */
[----:B------:R-:W3:Y:S06]  /*0020*/  LDCU.64 UR8, c[0x0][0x890] ;  /* 0x00011200ff0877ac */ /* 0x000eec0008000a00 */
[----:B------:R-:W4:Y:S01]  /*0030*/  S2UR UR4, SR_CgaCtaId ;  /* 0x00000000000479c3 */ /* 0x000f220000008800 */
[----:B-1----:R-:W-:Y:S01]  /*0040*/  VIADD R1, R1, 0xfffffff8 ;  /* 0xfffffff801017836 */ /* 0x002fe20000000000 */
[----:B------:R-:W-:-:S02]  /*0050*/  PRMT R91, RZ, 0x7610, R91 ;  /* 0x00007610ff5b7816 */ /* 0x000fc4000000005b */
[----:B------:R-:W-:Y:S02]  /*0060*/  ELECT P1, URZ, PT ;  /* 0x0000000000ff782f */ /* 0x000fe40003820000 */
[----:B------:R-:W-:Y:S01]  /*0070*/  R2UR UR48, R1 ;  /* 0x00000000013072ca */ /* 0x000fe200000e0000 */
[----:B---3--:R-:W-:-:S04]  /*0080*/  UISETP.NE.U32.AND UP0, UPT, UR8, URZ, UPT ;  /* 0x000000ff0800728c */ /* 0x008fc8000bf05070 */
[----:B------:R-:W-:Y:S02]  /*0090*/  UISETP.NE.AND.EX UP0, UPT, UR9, URZ, UPT, UP0 ;  /* 0x000000ff0900728c */ /* 0x000fe4000bf05300 */
[----:B----4-:R-:W-:Y:S02]  /*00a0*/  ULOP3.LUT UR41, UR4, 0x1, URZ, 0xc0, !UPT ;  /* 0x0000000104297892 */ /* 0x010fe4000f8ec0ff */
[----:B------:R-:W-:Y:S01]  /*00b0*/  ULOP3.LUT UR40, UR4, 0x1, URZ, 0x3c, !UPT ;  /* 0x0000000104287892 */ /* 0x000fe2000f8e3cff */
[----:B--2---:R-:W-:-:S05]  /*00c0*/  SHF.R.U32.HI R92, RZ, 0x5, R98 ;  /* 0x00000005ff5c7819 */ /* 0x004fca0000011662 */
[----:B------:R-:W1:Y:S02]  /*00d0*/  SHFL.IDX PT, R0, R92, RZ, 0x1f ;  /* 0x00001fff5c007589 */ /* 0x000e6400000e0000 */
[----:B-1----:R-:W-:Y:S01]  /*00e0*/  R2UR UR18, R0 ;  /* 0x00000000001272ca */ /* 0x002fe200000e0000 */
[----:B------:R-:W-:-:S14]  /*00f0*/  BRA.U UP0, `(.L_x_0) ;  /* 0x0000000100307547 */ /* 0x000fdc000b800000 */
[----:B------:R-:W1:Y:S02]  /*0100*/  LDCU.64 UR4, c[0x0][0x888] ;  /* 0x00011100ff0477ac */ /* 0x000e640008000a00 */
[----:B-1----:R-:W-:-:S04]  /*0110*/  UISETP.NE.U32.AND UP0, UPT, UR4, URZ, UPT ;  /* 0x000000ff0400728c */ /* 0x002fc8000bf05070 */
[----:B------:R-:W-:-:S09]  /*0120*/  UISETP.NE.AND.EX UP0, UPT, UR5, URZ, UPT, UP0 ;  /* 0x000000ff0500728c */ /* 0x000fd2000bf05300 */
[----:B------:R-:W-:Y:S05]  /*0130*/  BRA.U !UP0, `(.L_x_1) ;  /* 0x0000000108147547 */ /* 0x000fea000b800000 */
[----:B------:R-:W1:Y:S01]  /*0140*/  LDC.64 R2, c[0x0][0x888] ;  /* 0x00022200ff027b82 */ /* 0x000e620000000a00 */
[----:B------:R-:W1:Y:S02]  /*0150*/  LDCU.64 UR4, c[0x0][0x358] ;  /* 0x00006b00ff0477ac */ /* 0x000e640008000a00 */
[----:B-1----:R1:W5:Y:S01]  /*0160*/  LDG.E R41, desc[UR4][R2.64] ;  /* 0x0000000402297981 */ /* 0x002362000c1e1900 */
[----:B------:R-:W-:Y:S01]  /*0170*/  HFMA2 R91, -RZ, RZ, 0, 5.9604644775390625e-08 ;  /* 0x00000001ff5b7431 */ /* 0x000fe200000001ff */
[----:B------:R-:W-:Y:S05]  /*0180*/  BRA `(.L_x_0) ;  /* 0x00000000000c7947 */ /* 0x000fea0003800000 */
.L_x_1:
[----:B------:R-:W1:Y:S01]  /*0190*/  LDCU UR4, c[0x0][0x880] ;  /* 0x00011000ff0477ac */ /* 0x000e620008000800 */
[----:B------:R-:W-:Y:S01]  /*01a0*/  HFMA2 R91, -RZ, RZ, 0, 5.9604644775390625e-08 ;  /* 0x00000001ff5b7431 */ /* 0x000fe200000001ff */
[----:B-1----:R-:W-:-:S07]  /*01b0*/  MOV R41, UR4 ;  /* 0x0000000400297c02 */ /* 0x002fce0008000f00 */
.L_x_0:
[----:B------:R-:W2:Y:S02]  /*01c0*/  LDCU.64 UR4, c[0x0][0x8b0] ;  /* 0x00011600ff0477ac */ /* 0x000ea40008000a00 */
[----:B--2---:R-:W-:-:S04]  /*01d0*/  UISETP.NE.U32.AND UP0, UPT, UR4, URZ, UPT ;  /* 0x000000ff0400728c */ /* 0x004fc8000bf05070 */
[----:B------:R-:W-:-:S09]  /*01e0*/  UISETP.NE.AND.EX UP0, UPT, UR5, URZ, UPT, UP0 ;  /* 0x000000ff0500728c */ /* 0x000fd2000bf05300 */
[----:B------:R-:W-:Y:S05]  /*01f0*/  BRA.U UP0, `(.L_x_2) ;  /* 0x0000000100287547 */ /* 0x000fea000b800000 */
[----:B------:R-:W2:Y:S02]  /*0200*/  LDCU.64 UR4, c[0x0][0x8a8] ;  /* 0x00011500ff0477ac */ /* 0x000ea40008000a00 */
[----:B--2---:R-:W-:-:S04]  /*0210*/  UISETP.NE.U32.AND UP0, UPT, UR4, URZ, UPT ;  /* 0x000000ff0400728c */ /* 0x004fc8000bf05070 */
[----:B------:R-:W-:-:S09]  /*0220*/  UISETP.NE.AND.EX UP0, UPT, UR5, URZ, UPT, UP0 ;  /* 0x000000ff0500728c */ /* 0x000fd2000bf05300 */
[----:B------:R-:W-:Y:S05]  /*0230*/  BRA.U !UP0, `(.L_x_3) ;  /* 0x0000000108107547 */ /* 0x000fea000b800000 */
[----:B------:R-:W2:Y:S01]  /*0240*/  LDC.64 R38, c[0x0][0x8a8] ;  /* 0x00022a00ff267b82 */ /* 0x000ea20000000a00 */
[----:B------:R-:W2:Y:S02]  /*0250*/  LDCU.64 UR4, c[0x0][0x358] ;  /* 0x00006b00ff0477ac */ /* 0x000ea40008000a00 */
[----:B--2---:R2:W5:Y:S01]  /*0260*/  LDG.E R38, desc[UR4][R38.64] ;  /* 0x0000000426267981 */ /* 0x004562000c1e1900 */
[----:B------:R-:W-:Y:S05]  /*0270*/  BRA `(.L_x_2) ;  /* 0x0000000000087947 */ /* 0x000fea0003800000 */
.L_x_3:
[----:B------:R-:W2:Y:S02]  /*0280*/  LDCU UR4, c[0x0][0x8a0] ;  /* 0x00011400ff0477ac */ /* 0x000ea40008000800 */
[----:B--2---:R-:W-:Y:S02]  /*0290*/  MOV R38, UR4 ;  /* 0x0000000400267c02 */ /* 0x004fe40008000f00 */
.L_x_2:
[----:B------:R-:W-:Y:S01]  /*02a0*/  IMAD.U32 R0, RZ, RZ, UR18 ;  /* 0x00000012ff007e24 */ /* 0x000fe2000f8e00ff */
[----:B------:R-:W-:Y:S04]  /*02b0*/  BSSY.RECONVERGENT B0, `(.L_x_4) ;  /* 0x000000c000007945 */ /* 0x000fe80003800200 */
[C---:B------:R-:W-:Y:S02]  /*02c0*/  ISETP.NE.OR P2, PT, R0.reuse, 0x1, !P1 ;  /* 0x000000010000780c */ /* 0x040fe40004f45670 */
[----:B------:R-:W-:-:S11]  /*02d0*/  ISETP.NE.OR P0, PT, R0, 0x3, !P1 ;  /* 0x000000030000780c */ /* 0x000fd60004f05670 */
[----:B------:R-:W-:Y:S05]  /*02e0*/  @P2 BRA `(.L_x_5) ;  /* 0x0000000000202947 */ /* 0x000fea0003800000 */
[----:B------:R-:W3:Y:S02]  /*02f0*/  LDCU.64 UR4, c[0x0][0x348] ;  /* 0x00006900ff0477ac */ /* 0x000ee40008000a00 */
[----:B---3--:R-:W-:Y:S02]  /*0300*/  UIADD3 UR6, UP1, UPT, UR4, 0x80, URZ ;  /* 0x0000008004067890 */ /* 0x008fe4000ff3e0ff */
[----:B------:R-:W-:Y:S02]  /*0310*/  UIADD3 UR4, UP0, UPT, UR4, 0x180, URZ ;  /* 0x0000018004047890 */ /* 0x000fe4000ff1e0ff */
[----:B------:R-:W-:Y:S02]  /*0320*/  UIADD3.X UR7, UPT, UPT, URZ, UR5, URZ, UP1, !UPT ;  /* 0x00000005ff077290 */ /* 0x000fe40008ffe4ff */
[----:B------:R-:W-:-:S07]  /*0330*/  UIADD3.X UR5, UPT, UPT, URZ, UR5, URZ, UP0, !UPT ;  /* 0x00000005ff057290 */ /* 0x000fce00087fe4ff */
[----:B------:R3:W-:Y:S02]  /*0340*/  UTMACCTL.PF [UR6] ;  /* 0x00000000060079b9 */ /* 0x0007e40008040000 */
[----:B------:R3:W-:Y:S02]  /*0350*/  UTMACCTL.PF [UR4] ;  /* 0x00000000040079b9 */ /* 0x0007e40008040000 */
[----:B---3--:R-:W-:Y:S01]  /*0360*/  NOP ;  /* 0x0000000000007918 */ /* 0x008fe20000000000 */
.L_x_5:
[----:B------:R-:W-:Y:S05]  /*0370*/  BSYNC.RECONVERGENT B0 ;  /* 0x0000000000007941 */ /* 0x000fea0003800200 */
.L_x_4:
[----:B------:R-:W-:Y:S04]  /*0380*/  BSSY.RECONVERGENT B0, `(.L_x_6) ;  /* 0x000000a000007945 */ /* 0x000fe80003800200 */
        /* <DEDUP_REMOVED lines=9> */
.L_x_7:
[----:B------:R-:W-:Y:S05]  /*0420*/  BSYNC.RECONVERGENT B0 ;  /* 0x0000000000007941 */ /* 0x000fea0003800200 */
.L_x_6:
[----:B------:R-:W3:Y:S01]  /*0430*/  LDCU.64 UR4, c[0x0][0x888] ;  /* 0x00011100ff0477ac */ /* 0x000ee20008000a00 */
[----:B------:R-:W-:Y:S02]  /*0440*/  UISETP.EQ.U32.AND UP2, UPT, UR8, URZ, UPT ;  /* 0x000000ff0800728c */ /* 0x000fe4000bf42070 */
[----:B------:R-:W-:Y:S02]  /*0450*/  UPLOP3.LUT UP3, UPT, UPT, UPT, UPT, 0x80, 0x8 ;  /* 0x000000000008789c */ /* 0x000fe40003f6f070 */
[----:B---3--:R-:W-:-:S04]  /*0460*/  UISETP.NE.U32.AND UP0, UPT, UR4, URZ, UPT ;  /* 0x000000ff0400728c */ /* 0x008fc8000bf05070 */
[----:B------:R-:W-:-:S04]  /*0470*/  UISETP.NE.AND.EX UP1, UPT, UR5, URZ, UPT, UP0 ;  /* 0x000000ff0500728c */ /* 0x000fc8000bf25300 */
[----:B------:R-:W-:-:S04]  /*0480*/  UISETP.EQ.OR.EX UP4, UPT, UR9, URZ, !UP1, UP2 ;  /* 0x000000ff0900728c */ /* 0x000fc8000cf82720 */
[----:B------:R-:W-:-:S06]  /*0490*/  UP2UR UR4, UPR, URZ, 0x10 ;  /* 0x00000010ff047883 */ /* 0x000fcc0008000000 */
[----:B------:R-:W-:Y:S01]  /*04a0*/  MOV R97, UR4 ;  /* 0x0000000400617c02 */ /* 0x000fe20008000f00 */
[----:B------:R-:W-:Y:S06]  /*04b0*/  BRA.U !UP4, `(.L_x_8) ;  /* 0x000000010c207547 */ /* 0x000fec000b800000 */
[----:B------:R-:W-:Y:S01]  /*04c0*/  UISETP.NE.U32.AND UP2, UPT, UR8, URZ, UPT ;  /* 0x000000ff0800728c */ /* 0x000fe2000bf45070 */
[----:B-----5:R-:W-:Y:S01]  /*04d0*/  FSETP.NEU.AND P0, PT, R41, RZ, PT ;  /* 0x000000ff2900720b */ /* 0x020fe20003f0d000 */
[----:B------:R-:W-:Y:S02]  /*04e0*/  USEL UR4, URZ, 0xffffffff, UP1 ;  /* 0xffffffffff047887 */ /* 0x000fe40008800000 */
[----:B------:R-:W-:-:S10]  /*04f0*/  UISETP.NE.AND.EX UP2, UPT, UR9, URZ, UPT, UP2 ;  /* 0x000000ff0900728c */ /* 0x000fd4000bf45320 */
[----:B------:R-:W-:Y:S01]  /*0500*/  VOTEU.ANY UP0, P0 ;  /* 0x0000000000ff7886 */ /* 0x000fe20000000100 */
[----:B------:R-:W-:-:S04]  /*0510*/  @!UP2 USEL UR4, URZ, 0xffffffff, UP0 ;  /* 0xffffffffff04a887 */ /* 0x000fc80008000000 */
[----:B------:R-:W-:-:S04]  /*0520*/  ULOP3.LUT UR4, UR4, 0x1, URZ, 0xc0, !UPT ;  /* 0x0000000104047892 */ /* 0x000fc8000f8ec0ff */
[----:B------:R-:W-:-:S11]  /*0530*/  UISETP.NE.U32.AND UP3, UPT, UR4, 0x1, UPT ;  /* 0x000000010400788c */ /* 0x000fd6000bf65070 */
.L_x_8:
[----:B------:R-:W3:Y:S01]  /*0540*/  SHFL.IDX PT, R0, R92, RZ, 0x1f ;  /* 0x00001fff5c007589 */ /* 0x000ee200000e0000 */
[----:B------:R-:W-:Y:S02]  /*0550*/  UISETP.NE.AND UP5, UPT, UR18, 0x2, UPT ;  /* 0x000000021200788c */ /* 0x000fe4000bfa5270 */
[----:B------:R-:W-:Y:S02]  /*0560*/  UISETP.NE.AND UP0, UPT, UR18, 0x2, UPT ;  /* 0x000000021200788c */ /* 0x000fe4000bf05270 */
[----:B------:R-:W-:Y:S02]  /*0570*/  UISETP.NE.OR UP2, UPT, UR41, URZ, UP5 ;  /* 0x000000ff2900728c */ /* 0x000fe4000af45670 */
[----:B------:R-:W-:-:S04]  /*0580*/  USEL UR46, URZ, 0x1, UP0 ;  /* 0x00000001ff2e7887 */ /* 0x000fc80008000000 */
[----:B------:R-:W-:Y:S02]  /*0590*/  PLOP3.LUT P3, PT, P1, PT, UP2, 0xae, 0xea ;  /* 0x0000000000ea781c */ /* 0x000fe40000f6f52e */
[----:B---3--:R-:W-:-:S13]  /*05a0*/  ISETP.NE.AND P0, PT, R0, RZ, PT ;  /* 0x000000ff0000720c */ /* 0x008fda0003f05270 */
[----:B------:R-:W-:Y:S05]  /*05b0*/  @P0 BRA `(.L_x_9) ;  /* 0x0000000000840947 */ /* 0x000fea0003800000 */
[----:B------:R-:W-:Y:S01]  /*05c0*/  ELECT P0, URZ, PT ;  /* 0x0000000000ff782f */ /* 0x000fe20003800000 */
[----:B------:R-:W-:-:S12]  /*05d0*/  BSSY.RECONVERGENT B0, `(.L_x_9) ;  /* 0x000001f000007945 */ /* 0x000fd80003800200 */
[----:B------:R-:W-:Y:S05]  /*05e0*/  @!P0 BRA `(.L_x_10) ;  /* 0x0000000000748947 */ /* 0x000fea0003800000 */
[----:B------:R-:W3:Y:S01]  /*05f0*/  S2UR UR5, SR_CgaCtaId ;  /* 0x00000000000579c3 */ /* 0x000ee20000008800 */
[----:B------:R-:W-:Y:S01]  /*0600*/  UMOV UR4, 0x400 ;  /* 0x0000040000047882 */ /* 0x000fe20000000000 */
[----:B------:R-:W-:Y:S02]  /*0610*/  UMOV UR6, 0x1 ;  /* 0x0000000100067882 */ /* 0x000fe40000000000 */
[----:B------:R-:W-:-:S04]  /*0620*/  UIADD3 UR6, UPT, UPT, -UR6, 0x100000, URZ ;  /* 0x0010000006067890 */ /* 0x000fc8000fffe1ff */
[----:B------:R-:W-:Y:S02]  /*0630*/  USHF.L.U32 UR7, UR6, 0xb, URZ ;  /* 0x0000000b06077899 */ /* 0x000fe400080006ff */
[----:B------:R-:W-:Y:S02]  /*0640*/  USHF.L.U32 UR6, UR6, 0x1, URZ ;  /* 0x0000000106067899 */ /* 0x000fe400080006ff */
[----:B---3--:R-:W-:Y:S01]  /*0650*/  ULEA UR4, UR5, UR4, 0x18 ;  /* 0x0000000405047291 */ /* 0x008fe2000f8ec0ff */
[----:B------:R-:W3:Y:S11]  /*0660*/  FENCE.VIEW.ASYNC.S ;  /* 0x00000000000073c6 */ /* 0x000ef60000000000 */
[----:B---3--:R3:W4:Y:S01]  /*0670*/  SYNCS.EXCH.64 URZ, [UR4], UR6 ;  /* 0x0000000604ff75b2 */ /* 0x0087220008000100 */
[----:B------:R3:W1:Y:S01]  /*0680*/  SYNCS.EXCH.64 URZ, [UR4+0x50], UR6 ;  /* 0x0000500604ff75b2 */ /* 0x0006620008000100 */
        /* <DEDUP_REMOVED lines=17> */
[----:B------:R3:W1:Y:S02]  /*07a0*/  SYNCS.EXCH.64 URZ, [UR4+0x98], UR6 ;  /* 0x0000980604ff75b2 */ /* 0x0006640008000100 */
[----:B---3--:R-:W-:Y:S01]  /*07b0*/  NOP ;  /* 0x0000000000007918 */ /* 0x008fe20000000000 */
.L_x_10:
[----:B------:R-:W-:Y:S05]  /*07c0*/  BSYNC.RECONVERGENT B0 ;  /* 0x0000000000007941 */ /* 0x000fea0003800200 */
.L_x_9:
[----:B------:R-:W3:Y:S01]  /*07d0*/  SHFL.IDX PT, R0, R92, RZ, 0x1f ;  /* 0x00001fff5c007589 */ /* 0x000ee200000e0000 */
[----:B------:R-:W-:Y:S01]  /*07e0*/  NOP ;  /* 0x0000000000007918 */ /* 0x000fe20000000000 */
[----:B---3--:R-:W-:-:S13]  /*07f0*/  ISETP.NE.AND P0, PT, R0, 0x1, PT ;  /* 0x000000010000780c */ /* 0x008fda0003f05270 */
[----:B------:R-:W-:Y:S05]  /*0800*/  @P0 BRA `(.L_x_11) ;  /* 0x0000000000500947 */ /* 0x000fea0003800000 */
[----:B------:R-:W3:Y:S01]  /*0810*/  S2UR UR5, SR_CgaCtaId ;  /* 0x00000000000579c3 */ /* 0x000ee20000008800 */
[----:B------:R-:W-:Y:S01]  /*0820*/  UMOV UR4, 0x400 ;  /* 0x0000040000047882 */ /* 0x000fe20000000000 */
[----:B------:R-:W-:Y:S01]  /*0830*/  UMOV UR8, 0x20 ;  /* 0x0000002000087882 */ /* 0x000fe20000000000 */
[----:B------:R-:W-:Y:S01]  /*0840*/  UMOV UR6, 0x80 ;  /* 0x0000008000067882 */ /* 0x000fe20000000000 */
[----:B------:R-:W-:-:S04]  /*0850*/  UIADD3 UR8, UPT, UPT, -UR8, 0x100000, URZ ;  /* 0x0010000008087890 */ /* 0x000fc8000fffe1ff */
[----:B------:R-:W-:Y:S02]  /*0860*/  USHF.L.U32 UR9, UR8, 0xb, URZ ;  /* 0x0000000b08097899 */ /* 0x000fe400080006ff */
[----:B------:R-:W-:Y:S02]  /*0870*/  USHF.L.U32 UR8, UR8, 0x1, URZ ;  /* 0x0000000108087899 */ /* 0x000fe400080006ff */
[----:B------:R-:W-:-:S04]  /*0880*/  UIADD3 UR6, UPT, UPT, -UR6, 0x100000, URZ ;  /* 0x0010000006067890 */ /* 0x000fc8000fffe1ff */
[----:B------:R-:W-:Y:S02]  /*0890*/  USHF.L.U32 UR7, UR6, 0xb, URZ ;  /* 0x0000000b06077899 */ /* 0x000fe400080006ff */
[----:B------:R-:W-:Y:S01]  /*08a0*/  USHF.L.U32 UR6, UR6, 0x1, URZ ;  /* 0x0000000106067899 */ /* 0x000fe200080006ff */
[----:B------:R-:W-:Y:S01]  /*08b0*/  ELECT P0, URZ, PT ;  /* 0x0000000000ff782f */ /* 0x000fe20003800000 */
[----:B---3--:R-:W-:Y:S01]  /*08c0*/  ULEA UR4, UR5, UR4, 0x18 ;  /* 0x0000000405047291 */ /* 0x008fe2000f8ec0ff */
[----:B------:R-:W3:Y:S11]  /*08d0*/  FENCE.VIEW.ASYNC.S ;  /* 0x00000000000073c6 */ /* 0x000ef60000000000 */
[----:B---3--:R3:W1:Y:S01]  /*08e0*/  SYNCS.EXCH.64 URZ, [UR4+0xa0], UR8 ;  /* 0x0000a00804ff75b2 */ /* 0x0086620008000100 */
[----:B------:R3:W1:Y:S01]  /*08f0*/  SYNCS.EXCH.64 URZ, [UR4+0xb8], UR6 ;  /* 0x0000b80604ff75b2 */ /* 0x0006620008000100 */
[----:B------:R3:W1:Y:S01]  /*0900*/  SYNCS.EXCH.64 URZ, [UR4+0xa8], UR8 ;  /* 0x0000a80804ff75b2 */ /* 0x0006620008000100 */
[----:B------:R3:W1:Y:S01]  /*0910*/  SYNCS.EXCH.64 URZ, [UR4+0xc0], UR6 ;  /* 0x0000c00604ff75b2 */ /* 0x0006620008000100 */
[----:B------:R3:W1:Y:S01]  /*0920*/  SYNCS.EXCH.64 URZ, [UR4+0xb0], UR8 ;  /* 0x0000b00804ff75b2 */ /* 0x0006620008000100 */
[----:B------:R3:W1:Y:S01]  /*0930*/  SYNCS.EXCH.64 URZ, [UR4+0xc8], UR6 ;  /* 0x0000c80604ff75b2 */ /* 0x0006620008000100 */
[----:B------:R-:W-:Y:S01]  /*0940*/  NOP ;  /* 0x0000000000007918 */ /* 0x000fe20000000000 */
.L_x_11:
[----:B------:R-:W2:Y:S01]  /*0950*/  SHFL.IDX PT, R0, R92, RZ, 0x1f ;  /* 0x00001fff5c007589 */ /* 0x000ea200000e0000 */
[----:B------:R-:W-:Y:S01]  /*0960*/  NOP ;  /* 0x0000000000007918 */ /* 0x000fe20000000000 */
[----:B--2---:R-:W-:-:S13]  /*0970*/  ISETP.NE.AND P0, PT, R0, 0x3, PT ;  /* 0x000000030000780c */ /* 0x004fda0003f05270 */
[----:B------:R-:W-:Y:S05]  /*0980*/  @P0 BRA `(.L_x_12) ;  /* 0x0000000000300947 */ /* 0x000fea0003800000 */
[----:B------:R-:W2:Y:S01]  /*0990*/  S2UR UR5, SR_CgaCtaId ;  /* 0x00000000000579c3 */ /* 0x000ea20000008800 */
[----:B---3--:R-:W-:Y:S01]  /*09a0*/  UMOV UR4, 0x400 ;  /* 0x0000040000047882 */ /* 0x008fe20000000000 */
[----:B------:R-:W-:Y:S01]  /*09b0*/  UMOV UR6, 0x20 ;  /* 0x0000002000067882 */ /* 0x000fe20000000000 */
[----:B------:R-:W-:Y:S01]  /*09c0*/  ELECT P0, URZ, PT ;  /* 0x0000000000ff782f */ /* 0x000fe20003800000 */
[----:B------:R-:W-:-:S04]  /*09d0*/  UIADD3 UR6, UPT, UPT, -UR6, 0x100000, URZ ;  /* 0x0010000006067890 */ /* 0x000fc8000fffe1ff */
[----:B------:R-:W-:Y:S02]  /*09e0*/  USHF.L.U32 UR7, UR6, 0xb, URZ ;  /* 0x0000000b06077899 */ /* 0x000fe400080006ff */
[----:B------:R-:W-:Y:S02]  /*09f0*/  USHF.L.U32 UR6, UR6, 0x1, URZ ;  /* 0x0000000106067899 */ /* 0x000fe400080006ff */
[----:B--2---:R-:W-:Y:S01]  /*0a00*/  ULEA UR4, UR5, UR4, 0x18 ;  /* 0x0000000405047291 */ /* 0x004fe2000f8ec0ff */
[----:B------:R-:W2:Y:S11]  /*0a10*/  FENCE.VIEW.ASYNC.S ;  /* 0x00000000000073c6 */ /* 0x000eb60000000000 */
[----:B--2---:R2:W3:Y:S01]  /*0a20*/  SYNCS.EXCH.64 URZ, [UR4+0xd0], UR6 ;  /* 0x0000d00604ff75b2 */ /* 0x0044e20008000100 */
[----:B------:R2:W1:Y:S01]  /*0a30*/  SYNCS.EXCH.64 URZ, [UR4+0xd8], UR6 ;  /* 0x0000d80604ff75b2 */ /* 0x0004620008000100 */
[----:B------:R-:W-:Y:S01]  /*0a40*/  NOP ;  /* 0x0000000000007918 */ /* 0x000fe20000000000 */
.L_x_12:
[----:B------:R-:W4:Y:S01]  /*0a50*/  SHFL.IDX PT, R0, R92, RZ, 0x1f ;  /* 0x00001fff5c007589 */ /* 0x000f2200000e0000 */
[----:B------:R-:W-:Y:S01]  /*0a60*/  NOP ;  /* 0x0000000000007918 */ /* 0x000fe20000000000 */
[----:B----4-:R-:W-:-:S13]  /*0a70*/  ISETP.NE.AND P0, PT, R0, 0x4, PT ;  /* 0x000000040000780c */ /* 0x010fda0003f05270 */
[----:B------:R-:W-:Y:S05]  /*0a80*/  @P0 BRA `(.L_x_13) ;  /* 0x0000000000440947 */ /* 0x000fea0003800000 */
[----:B------:R-:W4:Y:S01]  /*0a90*/  S2UR UR5, SR_CgaCtaId ;  /* 0x00000000000579c3 */ /* 0x000f220000008800 */
[----:B--23--:R-:W-:Y:S01]  /*0aa0*/  UMOV UR4, 0x1e0 ;  /* 0x000001e000047882 */ /* 0x00cfe20000000000 */
[----:B------:R-:W-:Y:S01]  /*0ab0*/  UMOV UR6, 0x400 ;  /* 0x0000040000067882 */ /* 0x000fe20000000000 */
[----:B------:R-:W-:Y:S01]  /*0ac0*/  USEL UR4, UR4, 0x1a0, UP3 ;  /* 0x000001a004047887 */ /* 0x000fe20009800000 */
[----:B------:R-:W-:Y:S01]  /*0ad0*/  UMOV UR8, 0x1 ;  /* 0x0000000100087882 */ /* 0x000fe20000000000 */
[----:B------:R-:W-:Y:S01]  /*0ae0*/  ELECT P0, URZ, PT ;  /* 0x0000000000ff782f */ /* 0x000fe20003800000 */
[----:B------:R-:W-:-:S04]  /*0af0*/  UIADD3 UR8, UPT, UPT, -UR8, 0x100000, URZ ;  /* 0x0010000008087890 */ /* 0x000fc8000fffe1ff */
[----:B------:R-:W-:Y:S02]  /*0b00*/  USHF.L.U32 UR9, UR8, 0xb, URZ ;  /* 0x0000000b08097899 */ /* 0x000fe400080006ff */
[----:B------:R-:W-:Y:S02]  /*0b10*/  USHF.L.U32 UR8, UR8, 0x1, URZ ;  /* 0x0000000108087899 */ /* 0x000fe400080006ff */
[----:B----4-:R-:W-:Y:S02]  /*0b20*/  ULEA UR6, UR5, UR6, 0x18 ;  /* 0x0000000605067291 */ /* 0x010fe4000f8ec0ff */
[----:B------:R-:W-:-:S04]  /*0b30*/  UIADD3 UR4, UPT, UPT, -UR4, 0x100000, URZ ;  /* 0x0010000004047890 */ /* 0x000fc8000fffe1ff */
[----:B------:R-:W-:Y:S02]  /*0b40*/  USHF.L.U32 UR5, UR4, 0xb, URZ ;  /* 0x0000000b04057899 */ /* 0x000fe400080006ff */
[----:B------:R-:W-:Y:S01]  /*0b50*/  USHF.L.U32 UR4, UR4, 0x1, URZ ;  /* 0x0000000104047899 */ /* 0x000fe200080006ff */
[----:B------:R-:W2:Y:S03]  /*0b60*/  FENCE.VIEW.ASYNC.S ;  /* 0x00000000000073c6 */ /* 0x000ea60000000000 */
[----:B--2---:R4:W2:Y:S08]  /*0b70*/  SYNCS.EXCH.64 URZ, [UR6+0xe0], UR8 ;  /* 0x0000e00806ff75b2 */ /* 0x0048b00008000100 */
[----:B------:R4:W3:Y:S02]  /*0b80*/  SYNCS.EXCH.64 URZ, [UR6+0xe8], UR4 ;  /* 0x0000e80406ff75b2 */ /* 0x0008e40008000100 */
[----:B----4-:R-:W-:Y:S01]  /*0b90*/  NOP ;  /* 0x0000000000007918 */ /* 0x010fe20000000000 */
.L_x_13:
[----:B------:R-:W4:Y:S01]  /*0ba0*/  SHFL.IDX PT, R0, R92, RZ, 0x1f ;  /* 0x00001fff5c007589 */ /* 0x000f2200000e0000 */
[----:B------:R-:W-:Y:S01]  /*0bb0*/  ISETP.NE.OR P1, PT, RZ, UR18, !P1 ;  /* 0x00000012ff007c0c */ /* 0x000fe2000cf25670 */
[----:B------:R-:W-:Y:S01]  /*0bc0*/  NOP ;  /* 0x0000000000007918 */ /* 0x000fe20000000000 */
[----:B----4-:R-:W-:-:S13]  /*0bd0*/  ISETP.NE.AND P0, PT, R0, 0x5, PT ;  /* 0x000000050000780c */ /* 0x010fda0003f05270 */
[----:B------:R-:W-:Y:S05]  /*0be0*/  @P0 BRA `(.L_x_14) ;  /* 0x0000000000480947 */ /* 0x000fea0003800000 */
[----:B------:R-:W4:Y:S01]  /*0bf0*/  S2UR UR5, SR_CgaCtaId ;  /* 0x00000000000579c3 */ /* 0x000f220000008800 */
[----:B--23--:R-:W-:Y:S01]  /*0c00*/  UMOV UR4, 0x400 ;  /* 0x0000040000047882 */ /* 0x00cfe20000000000 */
        /* <DEDUP_REMOVED lines=9> */
[----:B----4-:R-:W-:Y:S01]  /*0ca0*/  ULEA UR4, UR5, UR4, 0x18 ;  /* 0x0000000405047291 */ /* 0x010fe2000f8ec0ff */
[----:B------:R-:W2:Y:S11]  /*0cb0*/  FENCE.VIEW.ASYNC.S ;  /* 0x00000000000073c6 */ /* 0x000eb60000000000 */
[----:B--2---:R4:W2:Y:S01]  /*0cc0*/  SYNCS.EXCH.64 URZ, [UR4+0xf0], UR6 ;  /* 0x0000f00604ff75b2 */ /* 0x0048a20008000100 */
[----:B------:R4:W3:Y:S01]  /*0cd0*/  SYNCS.EXCH.64 URZ, [UR4+0x100], UR8 ;  /* 0x0001000804ff75b2 */ /* 0x0008e20008000100 */
[----:B------:R4:W1:Y:S01]  /*0ce0*/  SYNCS.EXCH.64 URZ, [UR4+0xf8], UR6 ;  /* 0x0000f80604ff75b2 */ /* 0x0008620008000100 */
[----:B------:R4:W1:Y:S02]  /*0cf0*/  SYNCS.EXCH.64 URZ, [UR4+0x108], UR8 ;  /* 0x0001080804ff75b2 */ /* 0x0008640008000100 */
[----:B----4-:R-:W-:Y:S01]  /*0d00*/  NOP ;  /* 0x0000000000007918 */ /* 0x010fe20000000000 */
.L_x_14:
[----:B--23--:R-:W2:Y:S01]  /*0d10*/  S2UR UR7, SR_CgaCtaId ;  /* 0x00000000000779c3 */ /* 0x00cea20000008800 */
[----:B------:R-:W-:Y:S01]  /*0d20*/  VOTEU.ALL UP0, P1 ;  /* 0x0000000000ff7886 */ /* 0x000fe20000800000 */
[----:B------:R-:W-:Y:S01]  /*0d30*/  UMOV UR4, 0x20 ;  /* 0x0000002000047882 */ /* 0x000fe20000000000 */
[----:B------:R-:W-:Y:S01]  /*0d40*/  NOP ;  /* 0x0000000000007918 */ /* 0x000fe20000000000 */
[----:B-1----:R-:W-:Y:S01]  /*0d50*/  LOP3.LUT R3, R98, 0x1f, RZ, 0xc0, !PT ;  /* 0x0000001f62037812 */ /* 0x002fe200078ec0ff */
[----:B------:R-:W-:Y:S01]  /*0d60*/  UISETP.NE.AND UP4, UPT, UR18, URZ, UPT ;  /* 0x000000ff1200728c */ /* 0x000fe2000bf85270 */
[----:B------:R-:W-:Y:S01]  /*0d70*/  @!UP0 UMOV UR6, 0x400 ;  /* 0x0000040000068882 */ /* 0x000fe20000000000 */
[----:B------:R-:W-:-:S04]  /*0d80*/  @!UP0 UIADD3 UR4, UPT, UPT, -UR4, 0x100000, URZ ;  /* 0x0010000004048890 */ /* 0x000fc8000fffe1ff */
[----:B------:R-:W-:Y:S02]  /*0d90*/  @!UP0 USHF.L.U32 UR5, UR4, 0xb, URZ ;  /* 0x0000000b04058899 */ /* 0x000fe400080006ff */
[----:B------:R-:W-:Y:S02]  /*0da0*/  @!UP0 USHF.L.U32 UR4, UR4, 0x1, URZ ;  /* 0x0000000104048899 */ /* 0x000fe400080006ff */
[----:B--2---:R-:W-:Y:S01]  /*0db0*/  @!UP0 ULEA UR6, UR7, UR6, 0x18 ;  /* 0x0000000607068291 */ /* 0x004fe2000f8ec0ff */
[----:B------:R-:W1:Y:S01]  /*0dc0*/  LDCU UR7, c[0x0][0x36c] ;  /* 0x00006d80ff0777ac */ /* 0x000e620008000800 */
[----:B------:R-:W-:Y:S01]  /*0dd0*/  VOTEU.ALL UP0, P1 ;  /* 0x0000000000ff7886 */ /* 0x000fe20000800000 */
[----:B------:R-:W2:Y:S09]  /*0de0*/  FENCE.VIEW.ASYNC.S ;  /* 0x00000000000073c6 */ /* 0x000eb20000000000 */
[----:B--2---:R2:W3:Y:S01]  /*0df0*/  @!UP0 SYNCS.EXCH.64 URZ, [UR6+0x110], UR4 ;  /* 0x0001100406ff85b2 */ /* 0x0044e20008000100 */
[----:B-1----:R-:W-:-:S09]  /*0e00*/  UISETP.EQ.U32.AND UP6, UPT, UR7, 0x1, UPT ;  /* 0x000000010700788c */ /* 0x002fd2000bfc2070 */
[----:B--2---:R-:W-:Y:S05]  /*0e10*/  BRA.U !UP6, `(.L_x_15) ;  /* 0x000000010e087547 */ /* 0x004fea000b800000 */
[----:B---3--:R-:W-:Y:S01]  /*0e20*/  UCGABAR_ARV ;  /* 0x00000000000079c7 */ /* 0x008fe20008000000 */
[----:B------:R-:W-:Y:S05]  /*0e30*/  BRA `(.L_x_16) ;  /* 0x0000000000047947 */ /* 0x000fea0003800000 */
.L_x_15:
[----:B---3--:R-:W-:Y:S01]  /*0e40*/  NOP ;  /* 0x0000000000007918 */ /* 0x008fe20000000000 */
.L_x_16:
[----:B------:R-:W1:Y:S01]  /*0e50*/  S2UR UR20, SR_CTAID.X ;  /* 0x00000000001479c3 */ /* 0x000e620000002500 */
[----:B------:R-:W-:-:S05]  /*0e60*/  CS2R.32 R96, SR_CgaSize ;  /* 0x0000000000607805 */ /* 0x000fca0000008a00 */
[----:B------:R-:W-:-:S05]  /*0e70*/  IMAD R96, R96, -0xa0, RZ ;  /* 0xffffff6060607824 */ /* 0x000fca00078e02ff */
[----:B------:R-:W-:-:S14]  /*0e80*/  R2UR UR5, R96 ;  /* 0x00000000600572ca */ /* 0x000fdc00000e0000 */
[----:B------:R-:W2:Y:S01]  /*0e90*/  LDCU UR5, c[0x0][UR5+0x2b0] ;  /* 0x00005600050577ac */ /* 0x000ea20008000800 */
[----:B------:R-:W-:-:S05]  /*0ea0*/  CS2R.32 R96, SR_CgaSize ;  /* 0x0000000000607805 */ /* 0x000fca0000008a00 */
[----:B------:R-:W-:-:S05]  /*0eb0*/  IMAD R96, R96, -0xa0, RZ ;  /* 0xffffff6060607824 */ /* 0x000fca00078e02ff */
[----:B------:R-:W-:-:S14]  /*0ec0*/  R2UR UR4, R96 ;  /* 0x00000000600472ca */ /* 0x000fdc00000e0000 */
[----:B------:R-:W3:Y:S01]  /*0ed0*/  LDCU UR4, c[0x0][UR4+0x2b4] ;  /* 0x00005680040477ac */ /* 0x000ee20008000800 */
[----:B------:R-:W4:Y:S01]  /*0ee0*/  S2UR UR23, SR_CTAID.Y ;  /* 0x00000000001779c3 */ /* 0x000f220000002600 */
[----:B------:R-:W-:-:S05]  /*0ef0*/  CS2R.32 R96, SR_CgaSize ;  /* 0x0000000000607805 */ /* 0x000fca0000008a00 */
[----:B------:R-:W-:-:S05]  /*0f00*/  IMAD R96, R96, -0xa0, RZ ;  /* 0xffffff6060607824 */ /* 0x000fca00078e02ff */
[----:B------:R-:W-:-:S14]  /*0f10*/  R2UR UR7, R96 ;  /* 0x00000000600772ca */ /* 0x000fdc00000e0000 */
[----:B------:R-:W3:Y:S01]  /*0f20*/  LDCU UR7, c[0x0][UR7+0x2a0] ;  /* 0x00005400070777ac */ /* 0x000ee20008000800 */
[----:B------:R-:W-:-:S05]  /*0f30*/  CS2R.32 R96, SR_CgaSize ;  /* 0x0000000000607805 */ /* 0x000fca0000008a00 */
[----:B------:R-:W-:-:S05]  /*0f40*/  IMAD R96, R96, -0xa0, RZ ;  /* 0xffffff6060607824 */ /* 0x000fca00078e02ff */
[----:B------:R-:W-:-:S14]  /*0f50*/  R2UR UR8, R96 ;  /* 0x00000000600872ca */ /* 0x000fdc00000e0000 */
[----:B------:R-:W3:Y:S01]  /*0f60*/  LDCU UR8, c[0x0][UR8+0x2a4] ;  /* 0x00005480080877ac */ /* 0x000ee20008000800 */
[----:B------:R-:W3:Y:S01]  /*0f70*/  LDCU UR19, c[0x0][0xb24] ;  /* 0x00016480ff1377ac */ /* 0x000ee20008000800 */
[----:B------:R-:W3:Y:S01]  /*0f80*/  LDCU UR39, c[0x0][0xb24] ;  /* 0x00016480ff2777ac */ /* 0x000ee20008000800 */
[----:B-1----:R-:W-:Y:S01]  /*0f90*/  I2FP.F32.U32 R2, UR20 ;  /* 0x0000001400027c45 */ /* 0x002fe20008201000 */
[----:B------:R-:W1:Y:S04]  /*0fa0*/  LDCU UR24, c[0x0][0xb30] ;  /* 0x00016600ff1877ac */ /* 0x000e680008000800 */
[----:B--2---:R-:W-:Y:S01]  /*0fb0*/  FMUL R2, R2, UR5 ;  /* 0x0000000502027c20 */ /* 0x004fe20008400000 */
[----:B----4-:R-:W-:-:S05]  /*0fc0*/  I2FP.F32.U32 R0, UR23 ;  /* 0x0000001700007c45 */ /* 0x010fca0008201000 */
[----:B------:R-:W2:Y:S01]  /*0fd0*/  F2I.U32.TRUNC.NTZ R2, R2 ;  /* 0x0000000200027305 */ /* 0x000ea2000020f000 */
[----:B---3--:R-:W-:-:S07]  /*0fe0*/  FMUL R0, R0, UR4 ;  /* 0x0000000400007c20 */ /* 0x008fce0008400000 */
[----:B------:R-:W3:Y:S01]  /*0ff0*/  F2I.U32.TRUNC.NTZ R0, R0 ;  /* 0x0000000000007305 */ /* 0x000ee2000020f000 */
[----:B--2---:R-:W-:Y:S02]  /*1000*/  R2UR UR4, R2 ;  /* 0x00000000020472ca */ /* 0x004fe400000e0000 */
[----:B------:R-:W-:Y:S02]  /*1010*/  PRMT R2, RZ, 0x7610, R2 ;  /* 0x00007610ff027816 */ /* 0x000fe40000000002 */
[----:B---3--:R-:W-:Y:S02]  /*1020*/  R2UR UR6, R0 ;  /* 0x00000000000672ca */ /* 0x008fe400000e0000 */
[----:B------:R-:W-:-:S07]  /*1030*/  PRMT R0, RZ, 0x7610, R0 ;  /* 0x00007610ff007816 */ /* 0x000fce0000000000 */
[----:B------:R-:W-:-:S04]  /*1040*/  UIADD3 UR5, UPT, UPT, -UR4, URZ, URZ ;  /* 0x000000ff04057290 */ /* 0x000fc8000fffe1ff */
[----:B------:R-:W-:Y:S02]  /*1050*/  UIMAD UR5, UR7, UR5, UR20 ;  /* 0x00000005070572a4 */ /* 0x000fe4000f8e0214 */
[----:B------:R-:W-:-:S04]  /*1060*/  UIADD3 UR4, UPT, UPT, -UR6, URZ, URZ ;  /* 0x000000ff06047290 */ /* 0x000fc8000fffe1ff */
[----:B------:R-:W-:Y:S01]  /*1070*/  IMAD.U32 R96, RZ, RZ, UR5 ;  /* 0x00000005ff607e24 */ /* 0x000fe2000f8e00ff */
[----:B------:R-:W-:-:S06]  /*1080*/  UIMAD UR4, UR8, UR4, UR23 ;  /* 0x00000004080472a4 */ /* 0x000fcc000f8e0217 */
[----:B------:R-:W-:Y:S01]  /*1090*/  IMAD.U32 R95, RZ, RZ, UR4 ;  /* 0x00000004ff5f7e24 */ /* 0x000fe2000f8e00ff */
[----:B-1----:R-:W-:Y:S06]  /*10a0*/  BRA.U UP4, `(.L_x_17) ;  /* 0x0000000104307547 */ /* 0x002fec000b800000 */
[----:B------:R-:W-:Y:S01]  /*10b0*/  R2UR UR5, R95 ;  /* 0x000000005f0572ca */ /* 0x000fe200000e0000 */
[----:B------:R-:W-:Y:S01]  /*10c0*/  UMOV UR7, 0x3 ;  /* 0x0000000300077882 */ /* 0x000fe20000000000 */
[----:B------:R-:W-:-:S11]  /*10d0*/  R2UR UR4, R96 ;  /* 0x00000000600472ca */ /* 0x000fd600000e0000 */
[----:B------:R-:W-:-:S04]  /*10e0*/  UISETP.NE.AND UP0, UPT, UR5, URZ, UPT ;  /* 0x000000ff0500728c */ /* 0x000fc8000bf05270 */
[----:B------:R-:W-:Y:S02]  /*10f0*/  UISETP.LT.U32.OR UP0, UPT, UR4, 0x2, !UP0 ;  /* 0x000000020400788c */ /* 0x000fe4000c701470 */
[----:B------:R-:W-:Y:S02]  /*1100*/  ULOP3.LUT UR4, UR4, 0xfffffffe, URZ, 0xc0, !UPT ;  /* 0xfffffffe04047892 */ /* 0x000fe4000f8ec0ff */
[----:B------:R-:W-:Y:S02]  /*1110*/  USEL UR6, URZ, 0x1, !UP0 ;  /* 0x00000001ff067887 */ /* 0x000fe4000c000000 */
[----:B------:R-:W-:Y:S02]  /*1120*/  USEL UR5, URZ, 0x2, !UP0 ;  /* 0x00000002ff057887 */ /* 0x000fe4000c000000 */
[----:B------:R-:W-:Y:S02]  /*1130*/  USHF.L.U32 UR4, UR7, UR4, URZ ;  /* 0x0000000407047299 */ /* 0x000fe400080006ff */
[----:B------:R-:W-:-:S04]  /*1140*/  UIADD3 UR5, UPT, UPT, UR6, UR5, URZ ;  /* 0x0000000506057290 */ /* 0x000fc8000fffe0ff */
[----:B------:R-:W-:Y:S02]  /*1150*/  IMAD.U32 R0, RZ, RZ, UR4 ;  /* 0x00000004ff007e24 */ /* 0x000fe4000f8e00ff */
[----:B------:R-:W-:-:S07]  /*1160*/  IMAD.U32 R2, RZ, RZ, UR5 ;  /* 0x00000005ff027e24 */ /* 0x000fce000f8e00ff */
.L_x_17:
[----:B------:R-:W1:Y:S01]  /*1170*/  S2UR UR49, SR_CTAID.Z ;  /* 0x00000000003179c3 */ /* 0x000e620000002700 */
[----:B------:R-:W-:Y:S01]  /*1180*/  UISETP.GE.AND UP0, UPT, UR19, 0x1, UPT ;  /* 0x000000011300788c */ /* 0x000fe2000bf06270 */
[----:B------:R-:W-:-:S08]  /*1190*/  UMOV UR28, UR20 ;  /* 0x00000014001c7c82 */ /* 0x000fd00008000000 */
[----:B------:R-:W-:Y:S05]  /*11a0*/  BRA.U !UP0, `(.L_x_18) ;  /* 0x0000000108d47547 */ /* 0x000fea000b800000 */
[----:B------:R-:W2:Y:S01]  /*11b0*/  LDCU.128 UR12, c[0x0][0xb10] ;  /* 0x00016200ff0c77ac */ /* 0x000ea20008000c00 */
[----:B------:R-:W3:Y:S01]  /*11c0*/  LDCU UR21, c[0x0][0xb0c] ;  /* 0x00016180ff1577ac */ /* 0x000ee20008000800 */
[----:B------:R-:W4:Y:S01]  /*11d0*/  LDCU UR6, c[0x0][0x370] ;  /* 0x00006e00ff0677ac */ /* 0x000f220008000800 */
[----:B------:R-:W1:Y:S01]  /*11e0*/  LDCU UR7, c[0x0][0x374] ;  /* 0x00006e80ff0777ac */ /* 0x000e620008000800 */
[----:B------:R-:W1:Y:S01]  /*11f0*/  LDCU UR22, c[0x0][0xb20] ;  /* 0x00016400ff1677ac */ /* 0x000e620008000800 */
[----:B--2---:R-:W-:Y:S02]  /*1200*/  UIMAD.WIDE.U32 UR4, UR20, UR12, URZ ;  /* 0x0000000c140472a5 */ /* 0x004fe4000f8e00ff */
[----:B---3--:R-:W-:Y:S01]  /*1210*/  UISETP.NE.AND UP0, UPT, UR21, 0x1, UPT ;  /* 0x000000011500788c */ /* 0x008fe2000bf05270 */
[----:B------:R-:W2:Y:S01]  /*1220*/  LDCU.64 UR8, c[0x0][0xb28] ;  /* 0x00016500ff0877ac */ /* 0x000ea20008000a00 */
[----:B----4-:R-:W-:-:S03]  /*1230*/  UIMAD.WIDE.U32 UR10, UR6, UR12, URZ ;  /* 0x0000000c060a72a5 */ /* 0x010fc6000f8e00ff */
[----:B------:R-:W-:Y:S01]  /*1240*/  UMOV UR4, UR5 ;  /* 0x0000000500047c82 */ /* 0x000fe20008000000 */
[----:B------:R-:W-:Y:S02]  /*1250*/  UISETP.NE.AND UP2, UPT, UR19, 0x1, UPT ;  /* 0x000000011300788c */ /* 0x000fe4000bf45270 */
[----:B------:R-:W-:Y:S01]  /*1260*/  USHF.R.U32.HI UR4, URZ, UR13, UR4 ;  /* 0x0000000dff047299 */ /* 0x000fe20008011604 */
[----:B------:R-:W-:Y:S01]  /*1270*/  UMOV UR10, UR11 ;  /* 0x0000000b000a7c82 */ /* 0x000fe20008000000 */
[----:B------:R-:W-:Y:S02]  /*1280*/  UIMAD.WIDE.U32 UR16, UR23, UR15, URZ ;  /* 0x0000000f171072a5 */ /* 0x000fe4000f8e00ff */
[----:B------:R-:W-:Y:S02]  /*1290*/  USEL UR5, UR20, UR4, !UP0 ;  /* 0x0000000414057287 */ /* 0x000fe4000c000000 */
[----:B------:R-:W-:Y:S02]  /*12a0*/  @UP0 USHF.R.U32.HI UR6, URZ, UR13, UR10 ;  /* 0x0000000dff060299 */ /* 0x000fe4000801160a */
[----:B------:R-:W-:-:S02]  /*12b0*/  UISETP.NE.AND UP0, UPT, UR14, 0x1, UPT ;  /* 0x000000010e00788c */ /* 0x000fc4000bf05270 */
[----:B-1----:R-:W-:Y:S02]  /*12c0*/  UIMAD.WIDE.U32 UR10, UR7, UR15, URZ ;  /* 0x0000000f070a72a5 */ /* 0x002fe4000f8e00ff */
[----:B--2---:R-:W-:Y:S01]  /*12d0*/  UIMAD.WIDE.U32 UR12, UR6, UR8, URZ ;  /* 0x00000008060c72a5 */ /* 0x004fe2000f8e00ff */
[----:B------:R-:W-:Y:S01]  /*12e0*/  UMOV UR4, UR17 ;  /* 0x0000001100047c82 */ /* 0x000fe20008000000 */
[----:B------:R-:W-:-:S03]  /*12f0*/  UIADD3 UR28, UPT, UPT, -UR5, URZ, URZ ;  /* 0x000000ff051c7290 */ /* 0x000fc6000fffe1ff */
[----:B------:R-:W-:Y:S01]  /*1300*/  UMOV UR10, UR11 ;  /* 0x0000000b000a7c82 */ /* 0x000fe20008000000 */
[----:B------:R-:W-:Y:S02]  /*1310*/  USHF.R.U32.HI UR4, URZ, UR22, UR4 ;  /* 0x00000016ff047299 */ /* 0x000fe40008011604 */
[----:B------:R-:W-:Y:S01]  /*1320*/  @UP0 USHF.R.U32.HI UR7, URZ, UR22, UR10 ;  /* 0x00000016ff070299 */ /* 0x000fe2000801160a */
[----:B------:R-:W-:Y:S01]  /*1330*/  UMOV UR12, UR13 ;  /* 0x0000000d000c7c82 */ /* 0x000fe20008000000 */
[----:B------:R-:W-:Y:S02]  /*1340*/  USEL UR4, UR23, UR4, !UP0 ;  /* 0x0000000417047287 */ /* 0x000fe4000c000000 */
[----:B------:R-:W-:Y:S02]  /*1350*/  UIMAD.WIDE.U32 UR10, UR7, UR8, URZ ;  /* 0x00000008070a72a5 */ /* 0x000fe4000f8e00ff */
[----:B------:R-:W-:Y:S02]  /*1360*/  @UP2 USHF.R.U32.HI UR6, URZ, UR9, UR12 ;  /* 0x00000009ff062299 */ /* 0x000fe4000801160c */
[----:B------:R-:W-:-:S02]  /*1370*/  UIMAD.WIDE.U32 UR12, UR4, UR8, URZ ;  /* 0x00000008040c72a5 */ /* 0x000fc4000f8e00ff */
[----:B------:R-:W-:Y:S01]  /*1380*/  UIMAD UR28, UR21, UR28, UR20 ;  /* 0x0000001c151c72a4 */ /* 0x000fe2000f8e0214 */
[----:B------:R-:W-:Y:S02]  /*1390*/  UMOV UR10, UR11 ;  /* 0x0000000b000a7c82 */ /* 0x000fe40008000000 */
[----:B------:R-:W-:Y:S02]  /*13a0*/  @UP2 USHF.R.U32.HI UR7, URZ, UR9, UR10 ;  /* 0x00000009ff072299 */ /* 0x000fe4000801160a */
[----:B------:R-:W-:Y:S02]  /*13b0*/  UIMAD UR10, UR6, UR19, URZ ;  /* 0x00000013060a72a4 */ /* 0x000fe4000f8e02ff */
[----:B------:R-:W-:-:S04]  /*13c0*/  UIMAD UR7, UR7, UR19, URZ ;  /* 0x00000013070772a4 */ /* 0x000fc8000f8e02ff */
[----:B------:R-:W-:-:S03]  /*13d0*/  UISETP.GE.AND UP0, UPT, UR4, UR7, UPT ;  /* 0x000000070400728c */ /* 0x000fc6000bf06270 */
[----:B------:R-:W-:Y:S01]  /*13e0*/  UMOV UR7, UR13 ;  /* 0x0000000d00077c82 */ /* 0x000fe20008000000 */
[----:B------:R-:W-:Y:S02]  /*13f0*/  UISETP.GE.OR UP0, UPT, UR5, UR10, UP0 ;  /* 0x0000000a0500728c */ /* 0x000fe40008706670 */
[----:B------:R-:W-:Y:S02]  /*1400*/  UIMAD.WIDE.U32 UR10, UR5, UR8, URZ ;  /* 0x00000008050a72a5 */ /* 0x000fe4000f8e00ff */
[----:B------:R-:W-:Y:S02]  /*1410*/  USHF.R.U32.HI UR7, URZ, UR9, UR7 ;  /* 0x00000009ff077299 */ /* 0x000fe40008011607 */
[----:B------:R-:W-:Y:S02]  /*1420*/  UIADD3 UR10, UPT, UPT, -UR4, URZ, URZ ;  /* 0x000000ff040a7290 */ /* 0x000fe4000fffe1ff */
[----:B------:R-:W-:Y:S02]  /*1430*/  USEL UR7, UR4, UR7, !UP2 ;  /* 0x0000000704077287 */ /* 0x000fe4000d000000 */
[----:B------:R-:W-:Y:S01]  /*1440*/  UIMAD UR10, UR14, UR10, UR23 ;  /* 0x0000000a0e0a72a4 */ /* 0x000fe2000f8e0217 */
[----:B------:R-:W-:-:S02]  /*1450*/  @!UP0 UMOV UR8, UR11 ;  /* 0x0000000b00088c82 */ /* 0x000fc40008000000 */
[----:B------:R-:W-:Y:S02]  /*1460*/  @!UP0 USHF.R.U32.HI UR8, URZ, UR9, UR8 ;  /* 0x00000009ff088299 */ /* 0x000fe40008011608 */
[----:B------:R-:W-:Y:S02]  /*1470*/  UIADD3 UR9, UPT, UPT, -UR7, URZ, URZ ;  /* 0x000000ff07097290 */ /* 0x000fe4000fffe1ff */
[----:B------:R-:W-:Y:S02]  /*1480*/  @!UP0 USEL UR8, UR5, UR8, !UP2 ;  /* 0x0000000805088287 */ /* 0x000fe4000d000000 */
[----:B------:R-:W-:Y:S02]  /*1490*/  UIMAD UR9, UR19, UR9, UR4 ;  /* 0x00000009130972a4 */ /* 0x000fe4000f8e0204 */
[----:B------:R-:W-:Y:S02]  /*14a0*/  @!UP0 UIADD3 UR7, UPT, UPT, UR7, -UR8, URZ ;  /* 0x8000000807078290 */ /* 0x000fe4000fffe0ff */
[----:B------:R-:W-:-:S02]  /*14b0*/  @!UP0 UIMAD UR6, UR9, UR6, UR8 ;  /* 0x00000006090682a4 */ /* 0x000fc4000f8e0208 */
[----:B------:R-:W-:-:S04]  /*14c0*/  @!UP0 UIMAD UR4, UR7, UR19, UR5 ;  /* 0x00000013070482a4 */ /* 0x000fc8000f8e0205 */
[----:B------:R-:W-:Y:S01]  /*14d0*/  UIMAD UR23, UR4, UR14, UR10 ;  /* 0x0000000e041772a4 */ /* 0x000fe2000f8e020a */
[----:B------:R-:W-:Y:S02]  /*14e0*/  @!UP0 UMOV UR5, UR6 ;  /* 0x0000000600058c82 */ /* 0x000fe40008000000 */
[----:B------:R-:W-:-:S12]  /*14f0*/  UIMAD UR28, UR5, UR21, UR28 ;  /* 0x00000015051c72a4 */ /* 0x000fd8000f8e021c */
.L_x_18:
[----:B------:R-:W-:-:S09]  /*1500*/  UISETP.NE.AND UP0, UPT, UR24, 0x1, UPT ;  /* 0x000000011800788c */ /* 0x000fd2000bf05270 */
[----:B------:R-:W-:Y:S05]  /*1510*/  BRA.U UP0, `(.L_x_19) ;  /* 0x0000000100407547 */ /* 0x000fea000b800000 */
[----:B------:R-:W2:Y:S01]  /*1520*/  LDCU.128 UR8, c[0x0][0xb10] ;  /* 0x00016200ff0877ac */ /* 0x000ea20008000c00 */
[----:B------:R-:W3:Y:S01]  /*1530*/  LDCU UR12, c[0x0][0xb0c] ;  /* 0x00016180ff0c77ac */ /* 0x000ee20008000800 */
[----:B------:R-:W4:Y:S01]  /*1540*/  LDCU UR13, c[0x0][0xb20] ;  /* 0x00016400ff0d77ac */ /* 0x000f220008000800 */
[----:B--2---:R-:W-:Y:S02]  /*1550*/  UIMAD.WIDE.U32 UR4, UR28, UR8, URZ ;  /* 0x000000081c0472a5 */ /* 0x004fe4000f8e00ff */
[----:B------:R-:W-:Y:S02]  /*1560*/  UIMAD.WIDE.U32 UR6, UR23, UR11, URZ ;  /* 0x0000000b170672a5 */ /* 0x000fe4000f8e00ff */
[----:B---3--:R-:W-:Y:S02]  /*1570*/  UISETP.NE.AND UP0, UPT, UR12, 0x1, UPT ;  /* 0x000000010c00788c */ /* 0x008fe4000bf05270 */
[----:B------:R-:W-:-:S03]  /*1580*/  USHF.R.U32.HI UR5, URZ, UR9, UR5 ;  /* 0x00000009ff057299 */ /* 0x000fc60008011605 */
[----:B------:R-:W-:Y:S01]  /*1590*/  UMOV UR4, UR7 ;  /* 0x0000000700047c82 */ /* 0x000fe20008000000 */
[----:B------:R-:W-:Y:S02]  /*15a0*/  USEL UR5, UR28, UR5, !UP0 ;  /* 0x000000051c057287 */ /* 0x000fe4000c000000 */
[----:B------:R-:W-:Y:S02]  /*15b0*/  UISETP.NE.AND UP0, UPT, UR10, 0x1, UPT ;  /* 0x000000010a00788c */ /* 0x000fe4000bf05270 */
[----:B----4-:R-:W-:-:S04]  /*15c0*/  USHF.R.U32.HI UR4, URZ, UR13, UR4 ;  /* 0x0000000dff047299 */ /* 0x010fc80008011604 */
[----:B------:R-:W-:-:S04]  /*15d0*/  USEL UR4, UR23, UR4, !UP0 ;  /* 0x0000000417047287 */ /* 0x000fc8000c000000 */
[----:B------:R-:W-:Y:S02]  /*15e0*/  UIADD3 UR6, UPT, UPT, -UR4, UR5, URZ ;  /* 0x0000000504067290 */ /* 0x000fe4000fffe1ff */
[----:B------:R-:W-:Y:S02]  /*15f0*/  UIADD3 UR4, UPT, UPT, UR4, -UR5, URZ ;  /* 0x8000000504047290 */ /* 0x000fe4000fffe0ff */
[----:B------:R-:W-:Y:S02]  /*1600*/  UIMAD UR23, UR6, UR10, UR23 ;  /* 0x0000000a061772a4 */ /* 0x000fe4000f8e0217 */
[----:B------:R-:W-:-:S12]  /*1610*/  UIMAD UR28, UR4, UR12, UR28 ;  /* 0x0000000c041c72a4 */ /* 0x000fd8000f8e021c */
.L_x_19:
[----:B------:R-:W-:Y:S05]  /*1620*/  BRA.U !UP6, `(.L_x_20) ;  /* 0x000000010e0c7547 */ /* 0x000fea000b800000 */
[----:B------:R-:W-:Y:S01]  /*1630*/  UCGABAR_WAIT ;  /* 0x0000000000007dc7 */ /* 0x000fe20008000000 */
[----:B------:R-:W-:Y:S01]  /*1640*/  CCTL.IVALL ;  /* 0x00000000ff00798f */ /* 0x000fe20002000000 */
[----:B------:R-:W-:Y:S05]  /*1650*/  BRA `(.L_x_21) ;  /* 0x0000000000047947 */ /* 0x000fea0003800000 */
.L_x_20:
[----:B------:R-:W-:Y:S06]  /*1660*/  BAR.SYNC.DEFER_BLOCKING 0x0 ;  /* 0x0000000000007b1d */ /* 0x000fec0000010000 */
.L_x_21:
[----:B------:R-:W-:Y:S05]  /*1670*/  BRA.U UP5, `(.L_x_22) ;  /* 0x0000001d059c7547 */ /* 0x000fea000b800000 */
[----:B------:R-:W2:Y:S01]  /*1680*/  LDCU UR7, c[0x0][0x390] ;  /* 0x00007200ff0777ac */ /* 0x000ea20008000800 */
[----:B------:R-:W-:Y:S01]  /*1690*/  PLOP3.LUT P1, PT, PT, PT, UP3, 0x80, 0x8 ;  /* 0x000000000008781c */ /* 0x000fe20003f2f038 */
[----:B------:R-:W-:Y:S01]  /*16a0*/  IMAD.MOV.U32 R2, RZ, RZ, RZ ;  /* 0x000000ffff027224 */ /* 0x000fe200078e00ff */
[----:B------:R-:W-:Y:S01]  /*16b0*/  ISETP.EQ.OR P2, PT, R3, RZ, P3 ;  /* 0x000000ff0300720c */ /* 0x000fe20001f42670 */
[----:B------:R-:W3:Y:S01]  /*16c0*/  LDCU UR6, c[0x0][0x5c0] ;  /* 0x0000b800ff0677ac */ /* 0x000ee20008000800 */
[----:B------:R-:W-:Y:S01]  /*16d0*/  PLOP3.LUT P1, PT, P1, PT, PT, 0x8, 0x80 ;  /* 0x000000000080781c */ /* 0x000fe20000f2e170 */
[----:B------:R-:W-:Y:S02]  /*16e0*/  UISETP.NE.AND UP0, UPT, UR18, URZ, UPT ;  /* 0x000000ff1200728c */ /* 0x000fe4000bf05270 */
[----:B------:R-:W-:Y:S02]  /*16f0*/  USHF.L.U32 UR8, UR20, 0x5, URZ ;  /* 0x0000000514087899 */ /* 0x000fe400080006ff */
[----:B------:R-:W-:Y:S01]  /*1700*/  USEL UR46, UR46, 0x2, UP0 ;  /* 0x000000022e2e7887 */ /* 0x000fe20008000000 */
[----:B------:R-:W4:Y:S01]  /*1710*/  LDCU UR55, c[0x0][0x370] ;  /* 0x00006e00ff3777ac */ /* 0x000f220008000800 */
[----:B--2---:R-:W-:Y:S01]  /*1720*/  UIADD3 UR5, UPT, UPT, UR7, 0x3f, URZ ;  /* 0x0000003f07057890 */ /* 0x004fe2000fffe0ff */
[----:B-1----:R-:W1:Y:S03]  /*1730*/  LDCU.64 UR48, c[0x0][0x348] ;  /* 0x00006900ff3077ac */ /* 0x002e660008000a00 */
[----:B------:R-:W-:-:S02]  /*1740*/  USHF.R.S32.HI UR4, URZ, 0x1f, UR5 ;  /* 0x0000001fff047899 */ /* 0x000fc40008011405 */
[----:B---3--:R-:W-:Y:S02]  /*1750*/  UIADD3 UR6, UPT, UPT, UR6, 0x3f, URZ ;  /* 0x0000003f06067890 */ /* 0x008fe4000fffe0ff */
[----:B------:R-:W-:Y:S02]  /*1760*/  ULEA.HI UR4, UR4, UR5, URZ, 0x6 ;  /* 0x0000000504047291 */ /* 0x000fe4000f8f30ff */
[----:B------:R-:W-:Y:S02]  /*1770*/  UIADD3 UR5, UPT, UPT, UR7, -0x1, URZ ;  /* 0xffffffff07057890 */ /* 0x000fe4000fffe0ff */
[----:B------:R-:W-:Y:S02]  /*1780*/  USHF.R.S32.HI UR57, URZ, 0x6, UR4 ;  /* 0x00000006ff397899 */ /* 0x000fe40008011404 */
[----:B------:R-:W-:Y:S02]  /*1790*/  UISETP.GE.U32.AND UP1, UPT, UR5, -0x7f, UPT ;  /* 0xffffff810500788c */ /* 0x000fe4000bf26070 */
[----:B------:R-:W-:-:S02]  /*17a0*/  UISETP.LT.U32.AND UP0, UPT, UR57, 0xa, UPT ;  /* 0x0000000a3900788c */ /* 0x000fc4000bf01070 */
[----:B------:R-:W-:Y:S02]  /*17b0*/  USHF.R.S32.HI UR4, URZ, 0x1f, UR6 ;  /* 0x0000001fff047899 */ /* 0x000fe40008011406 */
[----:B------:R-:W-:Y:S02]  /*17c0*/  USEL UR56, UR57, 0xa, UP0 ;  /* 0x0000000a39387887 */ /* 0x000fe40008000000 */
[----:B------:R-:W-:Y:S02]  /*17d0*/  ULEA.HI UR4, UR4, UR6, URZ, 0x6 ;  /* 0x0000000604047291 */ /* 0x000fe4000f8f30ff */
[----:B------:R-:W-:Y:S02]  /*17e0*/  UIADD3 UR38, UPT, UPT, UR56, -0x1, URZ ;  /* 0xffffffff38267890 */ /* 0x000fe4000fffe0ff */
[----:B------:R-:W-:Y:S02]  /*17f0*/  @UP1 UIADD3 UR38, UPT, UPT, UR56, URZ, URZ ;  /* 0x000000ff38261290 */ /* 0x000fe4000fffe0ff */
[----:B------:R-:W-:-:S02]  /*1800*/  USHF.L.U32 UR61, UR20, 0x7, URZ ;  /* 0x00000007143d7899 */ /* 0x000fc400080006ff */
[----:B------:R-:W-:Y:S01]  /*1810*/  UIADD3 UR60, UPT, UPT, UR7, 0x7e, URZ ;  /* 0x0000007e073c7890 */ /* 0x000fe2000fffe0ff */
[----:B------:R-:W2:Y:S01]  /*1820*/  LDCU UR54, c[0x0][0x374] ;  /* 0x00006e80ff3677ac */ /* 0x000ea20008000800 */
[----:B------:R-:W-:Y:S02]  /*1830*/  ULOP3.LUT UR59, UR8, 0x20, URZ, 0xc0, !UPT ;  /* 0x00000020083b7892 */ /* 0x000fe4000f8ec0ff */
[----:B------:R-:W-:Y:S02]  /*1840*/  USHF.R.S32.HI UR53, URZ, 0x6, UR4 ;  /* 0x00000006ff357899 */ /* 0x000fe40008011404 */
[----:B------:R-:W-:Y:S02]  /*1850*/  UIADD3 UR58, UPT, UPT, UR57, -UR56, URZ ;  /* 0x80000038393a7290 */ /* 0x000fe4000fffe0ff */
[----:B------:R-:W-:Y:S01]  /*1860*/  UIADD3 UR38, UPT, UPT, UR38, 0x1, URZ ;  /* 0x0000000126267890 */ /* 0x000fe2000fffe0ff */
[----:B------:R-:W-:Y:S01]  /*1870*/  UMOV UR26, 0x1 ;  /* 0x00000001001a7882 */ /* 0x000fe20000000000 */
[----:B-1--4-:R-:W-:-:S10]  /*1880*/  UMOV UR30, URZ ;  /* 0x000000ff001e7c82 */ /* 0x012fd40008000000 */
.L_x_40:
[----:B------:R-:W-:Y:S01]  /*1890*/  IMAD.U32 R4, RZ, RZ, UR53 ;  /* 0x00000035ff047e24 */ /* 0x000fe2000f8e00ff */
[----:B------:R-:W1:Y:S04]  /*18a0*/  LDCU UR52, c[0x0][0x5c4] ;  /* 0x0000b880ff3477ac */ /* 0x000e680008000800 */
[-C--:B------:R-:W-:Y:S01]  /*18b0*/  IABS R0, R4.reuse ;  /* 0x0000000400007213 */ /* 0x080fe20000000000 */
[----:B------:R-:W-:Y:S01]  /*18c0*/  UMOV UR27, 0x400 ;  /* 0x00000400001b7882 */ /* 0x000fe20000000000 */
[----:B------:R-:W-:Y:S01]  /*18d0*/  IABS R4, R4 ;  /* 0x0000000400047213 */ /* 0x000fe20000000000 */
[----:B------:R-:W-:Y:S01]  /*18e0*/  UMOV UR15, URZ ;  /* 0x000000ff000f7c82 */ /* 0x000fe20008000000 */
[----:B------:R-:W-:Y:S01]  /*18f0*/  R2UR UR6, R0 ;  /* 0x00000000000672ca */ /* 0x000fe200000e0000 */
[----:B-1----:R-:W-:-:S12]  /*1900*/  IMAD.U32 R3, RZ, RZ, UR52 ;  /* 0x00000034ff037e24 */ /* 0x002fd8000f8e00ff */
[----:B------:R-:W1:Y:S08]  /*1910*/  I2F.RP R6, UR6 ;  /* 0x0000000600067d06 */ /* 0x000e700008209400 */
[----:B-1----:R-:W1:Y:S02]  /*1920*/  MUFU.RCP R5, R6 ;  /* 0x0000000600057308 */ /* 0x002e640000001000 */
[----:B-1----:R-:W-:-:S06]  /*1930*/  VIADD R5, R5, 0xffffffe ;  /* 0x0ffffffe05057836 */ /* 0x002fcc0000000000 */
[----:B------:R-:W1:Y:S02]  /*1940*/  F2I.FTZ.U32.TRUNC.NTZ R0, R5 ;  /* 0x0000000500007305 */ /* 0x000e64000021f000 */
[----:B-1----:R-:W-:Y:S02]  /*1950*/  R2UR UR5, R0 ;  /* 0x00000000000572ca */ /* 0x002fe400000e0000 */
[----:B------:R-:W-:Y:S01]  /*1960*/  IABS R0, R3 ;  /* 0x0000000300007213 */ /* 0x000fe20000000000 */
[----:B------:R-:W-:-:S03]  /*1970*/  IMAD.U32 R3, RZ, RZ, UR23 ;  /* 0x00000017ff037e24 */ /* 0x000fc6000f8e00ff */
[----:B------:R-:W-:Y:S01]  /*1980*/  R2UR UR8, R0 ;  /* 0x00000000000872ca */ /* 0x000fe200000e0000 */
[----:B------:R-:W-:Y:S01]  /*1990*/  IMAD.MOV R0, RZ, RZ, -R4 ;  /* 0x000000ffff007224 */ /* 0x000fe200078e0a04 */
[----:B------:R-:W-:-:S04]  /*19a0*/  IABS R3, R3 ;  /* 0x0000000300037213 */ /* 0x000fc80000000000 */
[----:B------:R-:W-:Y:S01]  /*19b0*/  R2UR UR9, R3 ;  /* 0x00000000030972ca */ /* 0x000fe200000e0000 */
[----:B------:R-:W-:-:S04]  /*19c0*/  UIADD3 UR4, UPT, UPT, URZ, -UR5, URZ ;  /* 0x80000005ff047290 */ /* 0x000fc8000fffe0ff */
[----:B------:R-:W-:Y:S02]  /*19d0*/  UIMAD UR7, UR4, UR6, URZ ;  /* 0x00000006040772a4 */ /* 0x000fe4000f8e02ff */
[----:B------:R-:W1:Y:S01]  /*19e0*/  I2F.RP R3, UR8 ;  /* 0x0000000800037d06 */ /* 0x000e620008209400 */
[----:B------:R-:W-:Y:S02]  /*19f0*/  UMOV UR4, URZ ;  /* 0x000000ff00047c82 */ /* 0x000fe40008000000 */
[----:B------:R-:W-:Y:S02]  /*1a00*/  UIMAD.WIDE.U32 UR4, UR5, UR7, UR4 ;  /* 0x00000007050472a5 */ /* 0x000fe4000f8e0004 */
[----:B------:R-:W-:-:S05]  /*1a10*/  R2UR UR7, R0 ;  /* 0x00000000000772ca */ /* 0x000fca00000e0000 */
[----:B------:R-:W-:Y:S02]  /*1a20*/  UMOV UR4, UR5 ;  /* 0x0000000500047c82 */ /* 0x000fe40008000000 */
[----:B------:R-:W-:Y:S01]  /*1a30*/  UIMAD.WIDE.U32 UR4, UR4, UR9, URZ ;  /* 0x00000009040472a5 */ /* 0x000fe2000f8e00ff */
[----:B-1----:R-:W1:Y:S06]  /*1a40*/  MUFU.RCP R0, R3 ;  /* 0x0000000300007308 */ /* 0x002e6c0000001000 */
[----:B------:R-:W-:Y:S02]  /*1a50*/  UMOV UR4, UR5 ;  /* 0x0000000500047c82 */ /* 0x000fe40008000000 */
[----:B------:R-:W-:-:S04]  /*1a60*/  UIMAD UR5, UR4, UR7, UR9 ;  /* 0x00000007040572a4 */ /* 0x000fc8000f8e0209 */
[----:B------:R-:W-:Y:S01]  /*1a70*/  UISETP.GT.U32.AND UP0, UPT, UR6, UR5, UPT ;  /* 0x000000050600728c */ /* 0x000fe2000bf04070 */
[----:B-1----:R-:W-:Y:S02]  /*1a80*/  VIADD R0, R0, 0xffffffe ;  /* 0x0ffffffe00007836 */ /* 0x002fe40000000000 */
[----:B------:R-:W-:-:S08]  /*1a90*/  IMAD.U32 R3, RZ, RZ, UR26 ;  /* 0x0000001aff037e24 */ /* 0x000fd0000f8e00ff */
[----:B------:R-:W-:Y:S01]  /*1aa0*/  @!UP0 UIADD3 UR5, UPT, UPT, UR5, -UR6, URZ ;  /* 0x8000000605058290 */ /* 0x000fe2000fffe0ff */
[----:B------:R-:W1:Y:S01]  /*1ab0*/  F2I.FTZ.U32.TRUNC.NTZ R0, R0 ;  /* 0x0000000000007305 */ /* 0x000e62000021f000 */
[----:B------:R-:W-:Y:S01]  /*1ac0*/  @!UP0 UIADD3 UR4, UPT, UPT, UR4, 0x1, URZ ;  /* 0x0000000104048890 */ /* 0x000fe2000fffe0ff */
[----:B------:R-:W-:Y:S01]  /*1ad0*/  SHF.L.U32 R3, R3, 0x1f, RZ ;  /* 0x0000001f03037819 */ /* 0x000fe200000006ff */
[----:B------:R-:W-:Y:S01]  /*1ae0*/  UISETP.GE.U32.AND UP1, UPT, UR5, UR6, UPT ;  /* 0x000000060500728c */ /* 0x000fe2000bf26070 */
[----:B------:R-:W3:Y:S01]  /*1af0*/  S2UR UR6, SR_CgaCtaId ;  /* 0x00000000000679c3 */ /* 0x000ee20000008800 */
[----:B------:R-:W-:-:S04]  /*1b00*/  ULOP3.LUT UR5, UR23, UR53, URZ, 0x3c, !UPT ;  /* 0x0000003517057292 */ /* 0x000fc8000f8e3cff */
[----:B------:R-:W-:-:S05]  /*1b10*/  UISETP.GE.AND UP0, UPT, UR5, URZ, UPT ;  /* 0x000000ff0500728c */ /* 0x000fca000bf06270 */
[----:B------:R-:W-:Y:S01]  /*1b20*/  @UP1 UIADD3 UR4, UPT, UPT, UR4, 0x1, URZ ;  /* 0x0000000104041890 */ /* 0x000fe2000fffe0ff */
[----:B-1----:R-:W-:Y:S01]  /*1b30*/  R2UR UR7, R0 ;  /* 0x00000000000772ca */ /* 0x002fe200000e0000 */
[----:B------:R-:W-:-:S05]  /*1b40*/  UISETP.NE.AND UP1, UPT, UR53, URZ, UPT ;  /* 0x000000ff3500728c */ /* 0x000fca000bf25270 */
[----:B------:R-:W-:Y:S02]  /*1b50*/  UMOV UR5, UR4 ;  /* 0x0000000400057c82 */ /* 0x000fe40008000000 */
[----:B------:R-:W-:-:S04]  /*1b60*/  @!UP0 UIADD3 UR5, UPT, UPT, -UR5, URZ, URZ ;  /* 0x000000ff05058290 */ /* 0x000fc8000fffe1ff */
[----:B------:R-:W-:Y:S02]  /*1b70*/  @!UP1 ULOP3.LUT UR5, URZ, UR53, URZ, 0x33, !UPT ;  /* 0x00000035ff059292 */ /* 0x000fe4000f8e33ff */
[----:B---3--:R-:W-:Y:S02]  /*1b80*/  ULEA UR27, UR6, UR27, 0x18 ;  /* 0x0000001b061b7291 */ /* 0x008fe4000f8ec0ff */
[----:B------:R-:W-:Y:S02]  /*1b90*/  UIADD3 UR4, UPT, UPT, URZ, -UR7, URZ ;  /* 0x80000007ff047290 */ /* 0x000fe4000fffe0ff */
[----:B------:R-:W-:Y:S01]  /*1ba0*/  IMAD.U32 R0, RZ, RZ, UR5 ;  /* 0x00000005ff007e24 */ /* 0x000fe2000f8e00ff */
[----:B------:R-:W-:Y:S02]  /*1bb0*/  ULEA UR6, UR30, UR27, 0x3 ;  /* 0x0000001b1e067291 */ /* 0x000fe4000f8e18ff */
[----:B------:R-:W-:Y:S02]  /*1bc0*/  UIMAD UR4, UR4, UR8, URZ ;  /* 0x00000008040472a4 */ /* 0x000fe4000f8e02ff */
[----:B------:R-:W-:-:S04]  /*1bd0*/  IABS R0, R0 ;  /* 0x0000000000007213 */ /* 0x000fc80000000000 */
[----:B------:R-:W-:Y:S01]  /*1be0*/  R2UR UR9, R0 ;  /* 0x00000000000972ca */ /* 0x000fe200000e0000 */
[----:B------:R1:W3:Y:S01]  /*1bf0*/  SYNCS.PHASECHK.TRANS64.TRYWAIT P0, [UR6+0x50], R3 ;  /* 0x00005003ff0075a7 */ /* 0x0002e20008001106 */
[----:B------:R-:W-:Y:S02]  /*1c00*/  UMOV UR6, URZ ;  /* 0x000000ff00067c82 */ /* 0x000fe40008000000 */
[----:B------:R-:W-:-:S07]  /*1c10*/  UIMAD.WIDE.U32 UR6, UR7, UR4, UR6 ;  /* 0x00000004070672a5 */ /* 0x000fce000f8e0006 */
[----:B------:R-:W-:Y:S02]  /*1c20*/  UMOV UR6, UR7 ;  /* 0x0000000700067c82 */ /* 0x000fe40008000000 */
[----:B------:R-:W-:-:S07]  /*1c30*/  UIMAD.WIDE.U32 UR6, UR6, UR9, URZ ;  /* 0x00000009060672a5 */ /* 0x000fce000f8e00ff */
[----:B------:R-:W-:Y:S02]  /*1c40*/  UMOV UR4, UR7 ;  /* 0x0000000700047c82 */ /* 0x000fe40008000000 */
[----:B------:R-:W-:-:S04]  /*1c50*/  UIADD3 UR6, UPT, UPT, -UR4, URZ, URZ ;  /* 0x000000ff04067290 */ /* 0x000fc8000fffe1ff */
[----:B------:R-:W-:-:S04]  /*1c60*/  UIMAD UR6, UR8, UR6, UR9 ;  /* 0x00000006080672a4 */ /* 0x000fc8000f8e0209 */
[----:B------:R-:W-:-:S11]  /*1c70*/  UISETP.GT.U32.AND UP0, UPT, UR8, UR6, UPT ;  /* 0x000000060800728c */ /* 0x000fd6000bf04070 */
[----:B------:R-:W-:Y:S02]  /*1c80*/  @!UP0 UIADD3 UR6, UPT, UPT, UR6, -UR8, URZ ;  /* 0x8000000806068290 */ /* 0x000fe4000fffe0ff */
[----:B------:R-:W-:Y:S02]  /*1c90*/  @!UP0 UIADD3 UR4, UPT, UPT, UR4, 0x1, URZ ;  /* 0x0000000104048890 */ /* 0x000fe4000fffe0ff */
[----:B------:R-:W-:Y:S02]  /*1ca0*/  UISETP.GE.U32.AND UP1, UPT, UR6, UR8, UPT ;  /* 0x000000080600728c */ /* 0x000fe4000bf26070 */
[----:B------:R-:W-:-:S04]  /*1cb0*/  ULOP3.LUT UR6, UR5, UR52, URZ, 0x3c, !UPT ;  /* 0x0000003405067292 */ /* 0x000fc8000f8e3cff */
[----:B------:R-:W-:Y:S02]  /*1cc0*/  UISETP.GE.AND UP0, UPT, UR6, URZ, UPT ;  /* 0x000000ff0600728c */ /* 0x000fe4000bf06270 */
[----:B------:R-:W-:-:S03]  /*1cd0*/  ULEA.HI UR6, UR28, UR28, URZ, 0x1 ;  /* 0x0000001c1c067291 */ /* 0x000fc6000f8f08ff */
[----:B------:R-:W-:Y:S02]  /*1ce0*/  @UP1 UIADD3 UR4, UPT, UPT, UR4, 0x1, URZ ;  /* 0x0000000104041890 */ /* 0x000fe4000fffe0ff */
[----:B------:R-:W-:Y:S02]  /*1cf0*/  UISETP.NE.AND UP1, UPT, UR52, URZ, UPT ;  /* 0x000000ff3400728c */ /* 0x000fe4000bf25270 */
[----:B------:R-:W-:-:S03]  /*1d00*/  USHF.L.U32 UR6, UR6, 0x7, URZ ;  /* 0x0000000706067899 */ /* 0x000fc600080006ff */
[----:B------:R-:W-:Y:S01]  /*1d10*/  UMOV UR47, UR4 ;  /* 0x00000004002f7c82 */ /* 0x000fe20008000000 */
[----:B------:R-:W-:Y:S02]  /*1d20*/  UIADD3 UR4, UPT, UPT, -UR5, URZ, URZ ;  /* 0x000000ff05047290 */ /* 0x000fe4000fffe1ff */
[----:B------:R-:W-:Y:S02]  /*1d30*/  @!UP0 UIADD3 UR47, UPT, UPT, -UR47, URZ, URZ ;  /* 0x000000ff2f2f8290 */ /* 0x000fe4000fffe1ff */
[----:B------:R-:W-:Y:S02]  /*1d40*/  UISETP.GE.U32.AND UP0, UPT, UR60, 0x7f, UPT ;  /* 0x0000007f3c00788c */ /* 0x000fe4000bf06070 */
[----:B------:R-:W-:Y:S02]  /*1d50*/  @!UP1 ULOP3.LUT UR47, URZ, UR52, URZ, 0x33, !UPT ;  /* 0x00000034ff2f9292 */ /* 0x000fe4000f8e33ff */
[----:B------:R-:W-:Y:S02]  /*1d60*/  ULOP3.LUT UR34, UR6, 0xffffff00, URZ, 0xc0, !UPT ;  /* 0xffffff0006227892 */ /* 0x000fe4000f8ec0ff */
[----:B------:R-:W-:-:S02]  /*1d70*/  UIMAD UR4, UR53, UR4, UR23 ;  /* 0x00000004350472a4 */ /* 0x000fc4000f8e0217 */
[----:B------:R-:W-:Y:S02]  /*1d80*/  UIADD3 UR6, UPT, UPT, -UR47, URZ, URZ ;  /* 0x000000ff2f067290 */ /* 0x000fe4000fffe1ff */
[----:B------:R-:W-:Y:S02]  /*1d90*/  ULOP3.LUT UR34, UR34, 0x80, UR61, 0xf8, !UPT ;  /* 0x0000008022227892 */ /* 0x000fe4000f8ef83d */
[----:B------:R-:W-:Y:S02]  /*1da0*/  ULEA UR10, UR4, UR59, 0x6 ;  /* 0x0000003b040a7291 */ /* 0x000fe4000f8e30ff */
[----:B------:R-:W-:Y:S01]  /*1db0*/  UIMAD UR52, UR52, UR6, UR5 ;  /* 0x00000006343472a4 */ /* 0x000fe2000f8e0205 */
[----:B-1----:R-:W-:Y:S11]  /*1dc0*/  BRA.U !UP0, `(.L_x_23) ;  /* 0x00000005083c7547 */ /* 0x002ff6000b800000 */
[----:B------:R-:W1:Y:S01]  /*1dd0*/  LDCU.64 UR8, c[0x0][0x5b0] ;  /* 0x0000b600ff0877ac */ /* 0x000e620008000a00 */
[----:B------:R-:W1:Y:S01]  /*1de0*/  LDCU.64 UR36, c[0x0][0x5d8] ;  /* 0x0000bb00ff2477ac */ /* 0x000e620008000a00 */
[----:B------:R-:W4:Y:S01]  /*1df0*/  LDCU UR19, c[0x0][0x598] ;  /* 0x0000b300ff1377ac */ /* 0x000f220008000800 */
[----:B------:R-:W2:Y:S01]  /*1e00*/  LDCU UR18, c[0x0][0x58c] ;  /* 0x0000b180ff1277ac */ /* 0x000ea20008000800 */
[----:B------:R-:W2:Y:S01]  /*1e10*/  LDCU UR21, c[0x0][0x59c] ;  /* 0x0000b380ff1577ac */ /* 0x000ea20008000800 */
[----:B------:R-:W2:Y:S01]  /*1e20*/  LDCU UR20, c[0x0][0x5a0] ;  /* 0x0000b400ff1477ac */ /* 0x000ea20008000800 */
[----:B------:R-:W2:Y:S01]  /*1e30*/  LDCU.64 UR16, c[0x0][0x590] ;  /* 0x0000b200ff1077ac */ /* 0x000ea20008000a00 */
[----:B------:R-:W2:Y:S01]  /*1e40*/  LDCU.64 UR6, c[0x0][0x5b8] ;  /* 0x0000b700ff0677ac */ /* 0x000ea20008000a00 */
[----:B------:R-:W2:Y:S01]  /*1e50*/  LDCU.64 UR4, c[0x0][0x5d0] ;  /* 0x0000ba00ff0477ac */ /* 0x000ea20008000a00 */
[----:B-1----:R-:W-:Y:S02]  /*1e60*/  UIMAD UR36, UR52, UR8, UR36 ;  /* 0x00000008342472a4 */ /* 0x002fe4000f8e0224 */
[----:B------:R-:W-:-:S02]  /*1e70*/  UIMAD UR31, UR47, UR9, UR37 ;  /* 0x000000092f1f72a4 */ /* 0x000fc4000f8e0225 */
[----:B------:R-:W-:Y:S01]  /*1e80*/  UIADD3 UR42, UPT, UPT, UR34, 0x40, URZ ;  /* 0x00000040222a7890 */ /* 0x000fe2000fffe0ff */
[----:B------:R-:W-:Y:S01]  /*1e90*/  UMOV UR14, URZ ;  /* 0x000000ff000e7c82 */ /* 0x000fe20008000000 */
[----:B----4-:R-:W-:-:S10]  /*1ea0*/  UMOV UR22, UR30 ;  /* 0x0000001e00167c82 */ /* 0x010fd40008000000 */
.L_x_29:
[----:B------:R-:W-:Y:S01]  /*1eb0*/  @!P3 MOV R3, 0xa000 ;  /* 0x0000a0000003b802 */ /* 0x000fe20000000f00 */
[----:B------:R-:W-:Y:S01]  /*1ec0*/  ULEA UR11, UR22, UR27, 0x3 ;  /* 0x0000001b160b7291 */ /* 0x000fe2000f8e18ff */
[----:B---34-:R-:W-:Y:S11]  /*1ed0*/  @P0 BRA `(.L_x_24) ;  /* 0x0000000000100947 */ /* 0x018ff60003800000 */
[----:B------:R-:W-:Y:S04]  /*1ee0*/  MOV R0, UR26 ;  /* 0x0000001a00007c02 */ /* 0x000fe80008000f00 */
[----:B------:R-:W-:Y:S04]  /*1ef0*/  SHF.L.U32 R5, R0, 0x1f, RZ ;  /* 0x0000001f00057819 */ /* 0x000fe800000006ff */
[----:B------:R-:W1:Y:S02]  /*1f00*/  SYNCS.PHASECHK.TRANS64.TRYWAIT P0, [UR11+0x50], R5 ;  /* 0x00005005ff0075a7 */ /* 0x000e64000800110b */
[----:B-1----:R-:W-:Y:S05]  /*1f10*/  @!P0 BRA `(.L_x_25) ;  /* 0x0000007000908947 */ /* 0x002fea0003800000 */
.L_x_24:
[----:B------:R3:W-:Y:S01]  /*1f20*/  @!P3 SYNCS.ARRIVE.TRANS64 RZ, [UR11], R3 ;  /* 0x00000003ffffb9a7 */ /* 0x0007e2000800000b */
[----:B------:R-:W-:Y:S04]  /*1f30*/  ULOP3.LUT UR8, UR46, 0x2, URZ, 0xfc, !UPT ;  /* 0x000000022e087892 */ /* 0x000fe8000f8efcff */
[----:B------:R-:W-:Y:S09]  /*1f40*/  UISETP.NE.AND UP0, UPT, UR8, 0x2, UPT ;  /* 0x000000020800788c */ /* 0x000ff2000bf05270 */
[----:B------:R-:W-:Y:S05]  /*1f50*/  BRA.U UP0, `(.L_x_26) ;  /* 0x0000000100047547 */ /* 0x000fea000b800000 */
[----:B--2---:R-:W-:Y:S05]  /*1f60*/  BPT.TRAP 0x1 ;  /* 0x000000040000795c */ /* 0x004fea0000300000 */
.L_x_26:
[----:B------:R-:W-:Y:S04]  /*1f70*/  BSSY.RECONVERGENT B0, `(.L_x_27) ;  /* 0x0000003000007945 */ /* 0x000fe80003800200 */
[----:B------:R-:W-:Y:S05]  /*1f80*/  @P2 BRA `(.L_x_28) ;  /* 0x0000000000042947 */ /* 0x000fea0003800000 */
[----:B--2---:R-:W-:Y:S05]  /*1f90*/  BPT.TRAP 0x1 ;  /* 0x000000040000795c */ /* 0x004fea0000300000 */
.L_x_28:
[----:B--2---:R-:W-:Y:S05]  /*1fa0*/  BSYNC.RECONVERGENT B0 ;  /* 0x0000000000007941 */ /* 0x004fea0003800200 */
.L_x_27:
[----:B------:R-:W-:Y:S02]  /*1fb0*/  UIADD3 UR8, UPT, UPT, UR22, 0x1, URZ ;  /* 0x0000000116087890 */ /* 0x000fe4000fffe0ff */
[----:B------:R-:W-:Y:S02]  /*1fc0*/  USHF.L.U32 UR35, UR14, 0x6, URZ ;  /* 0x000000060e237899 */ /* 0x000fe400080006ff */
[----:B------:R-:W-:Y:S02]  /*1fd0*/  UISETP.NE.AND UP0, UPT, UR8, 0xa, UPT ;  /* 0x0000000a0800788c */ /* 0x000fe4000bf05270 */
[----:B------:R-:W-:Y:S02]  /*1fe0*/  UISETP.NE.AND UP2, UPT, UR18, 0x1, UPT ;  /* 0x000000011200788c */ /* 0x000fe4000bf45270 */
[----:B------:R-:W-:Y:S02]  /*1ff0*/  USEL UR9, URZ, 0x1, UP0 ;  /* 0x00000001ff097887 */ /* 0x000fe40008000000 */
[----:B------:R-:W-:Y:S02]  /*2000*/  USEL UR30, UR8, URZ, UP0 ;  /* 0x000000ff081e7287 */ /* 0x000fe40008000000 */
[----:B------:R-:W-:Y:S02]  /*2010*/  ULOP3.LUT UR26, UR26, UR9, URZ, 0x3c, !UPT ;  /* 0x000000091a1a7292 */ /* 0x000fe4000f8e3cff */
[----:B------:R-:W-:Y:S02]  /*2020*/  ULEA UR8, UR30, UR27, 0x3 ;  /* 0x0000001b1e087291 */ /* 0x000fe4000f8e18ff */
[----:B------:R-:W-:Y:S02]  /*2030*/  UIADD3 UR24, UP1, UPT, UR48, 0x80, URZ ;  /* 0x0000008030187890 */ /* 0x000fe4000ff3e0ff */
[----:B------:R-:W-:Y:S01]  /*2040*/  ULEA UR15, UR22, UR27, 0xe ;  /* 0x0000001b160f7291 */ /* 0x000fe2000f8e70ff */
[----:B-1----:R-:W-:Y:S01]  /*2050*/  MOV R0, UR26 ;  /* 0x0000001a00007c02 */ /* 0x002fe20008000f00 */
[----:B------:R-:W-:Y:S02]  /*2060*/  ULOP3.LUT UR33, UR11, 0xfefffff8, URZ, 0xc0, !UPT ;  /* 0xfefffff80b217892 */ /* 0x000fe4000f8ec0ff */
[----:B------:R-:W-:Y:S01]  /*2070*/  UIADD3.X UR25, UPT, UPT, URZ, UR49, URZ, UP1, !UPT ;  /* 0x00000031ff197290 */ /* 0x000fe20008ffe4ff */
[----:B---3--:R-:W-:Y:S01]  /*2080*/  SHF.L.U32 R3, R0, 0x1f, RZ ;  /* 0x0000001f00037819 */ /* 0x008fe200000006ff */
[----:B------:R-:W-:Y:S02]  /*2090*/  UIADD3 UR32, UPT, UPT, UR15, 0x6400, URZ ;  /* 0x000064000f207890 */ /* 0x000fe4000fffe0ff */
[----:B------:R-:W-:Y:S01]  /*20a0*/  UIADD3 UR40, UPT, UPT, UR15, 0x8400, URZ ;  /* 0x000084000f287890 */ /* 0x000fe2000fffe0ff */
[----:B------:R1:W4:Y:S01]  /*20b0*/  SYNCS.PHASECHK.TRANS64.TRYWAIT P0, [UR8+0x50], R3 ;  /* 0x00005003ff0075a7 */ /* 0x0003220008001108 */
[----:B------:R-:W-:Y:S02]  /*20c0*/  UIMAD.WIDE.U32 UR8, UR35, UR16, URZ ;  /* 0x00000010230872a5 */ /* 0x000fe4000f8e00ff */
[----:B------:R-:W-:Y:S02]  /*20d0*/  UIADD3 UR28, UP0, UPT, UR48, 0x180, URZ ;  /* 0x00000180301c7890 */ /* 0x000fe4000ff1e0ff */
[----:B------:R-:W-:Y:S02]  /*20e0*/  USHF.R.U32.HI UR9, URZ, UR17, UR9 ;  /* 0x00000011ff097299 */ /* 0x000fe40008011609 */
[----:B------:R-:W-:Y:S02]  /*20f0*/  ULEA UR22, UR22, UR27, 0xc ;  /* 0x0000001b16167291 */ /* 0x000fe4000f8e60ff */
[----:B------:R-:W-:Y:S02]  /*2100*/  USEL UR9, UR35, UR9, !UP2 ;  /* 0x0000000923097287 */ /* 0x000fe4000d000000 */
[----:B------:R-:W-:Y:S02]  /*2110*/  UISETP.NE.AND UP2, UPT, UR19, 0x1, UPT ;  /* 0x000000011300788c */ /* 0x000fe4000bf45270 */
[----:B------:R-:W-:Y:S02]  /*2120*/  UIMAD.WIDE.U32 UR12, UR9, UR21, URZ ;  /* 0x00000015090c72a5 */ /* 0x000fe4000f8e00ff */
[----:B------:R-:W-:Y:S02]  /*2130*/  UIADD3 UR11, UPT, UPT, -UR9, URZ, URZ ;  /* 0x000000ff090b7290 */ /* 0x000fe4000fffe1ff */
[----:B------:R-:W-:Y:S02]  /*2140*/  USHF.R.U32.HI UR13, URZ, UR20, UR13 ;  /* 0x00000014ff0d7299 */ /* 0x000fe4000801160d */
[----:B------:R-:W-:Y:S02]  /*2150*/  UIMAD UR11, UR18, UR11, UR35 ;  /* 0x0000000b120b72a4 */ /* 0x000fe4000f8e0223 */
[----:B------:R-:W-:Y:S02]  /*2160*/  USEL UR13, UR9, UR13, !UP2 ;  /* 0x0000000d090d7287 */ /* 0x000fe4000d000000 */
[----:B------:R-:W-:Y:S02]  /*2170*/  UPRMT UR23, UR36, 0x40, UR31 ;  /* 0x0000004024177896 */ /* 0x000fe4000800001f */
[----:B------:R-:W-:Y:S01]  /*2180*/  UIADD3 UR8, UPT, UPT, -UR13, URZ, URZ ;  /* 0x000000ff0d087290 */ /* 0x000fe2000fffe1ff */
[----:B------:R-:W-:Y:S01]  /*2190*/  UMOV UR44, 0x0 ;  /* 0x00000000002c7882 */ /* 0x000fe20000000000 */
[----:B------:R-:W-:Y:S01]  /*21a0*/  UMOV UR45, 0x10000000 ;  /* 0x10000000002d7882 */ /* 0x000fe20000000000 */
[----:B------:R-:W-:Y:S01]  /*21b0*/  UIMAD UR11, UR11, UR6, UR4 ;  /* 0x000000060b0b72a4 */ /* 0x000fe2000f8e0204 */
[----:B------:R-:W-:Y:S01]  /*21c0*/  UTMALDG.2D.2CTA [UR32], [UR24], desc[UR44] ;  /* 0x00002c20180075b4 */ /* 0x000fe20008209000 */
[----:B------:R-:W-:Y:S02]  /*21d0*/  UIMAD UR9, UR19, UR8, UR9 ;  /* 0x00000008130972a4 */ /* 0x000fe4000f8e0209 */
[----:B------:R-:W-:Y:S01]  /*21e0*/  UIADD3.X UR29, UPT, UPT, URZ, UR49, URZ, UP0, !UPT ;  /* 0x00000031ff1d7290 */ /* 0x000fe200087fe4ff */
[----:B------:R-:W-:Y:S01]  /*21f0*/  UMOV UR41, UR33 ;  /* 0x0000002100297c82 */ /* 0x000fe20008000000 */
[----:B------:R-:W-:Y:S01]  /*2200*/  UMOV UR43, UR35 ;  /* 0x00000023002b7c82 */ /* 0x000fe20008000000 */
[----:B------:R-:W-:Y:S01]  /*2210*/  UIADD3 UR8, UPT, UPT, UR22, 0x2e400, URZ ;  /* 0x0002e40016087890 */ /* 0x000fe2000fffe0ff */
[----:B------:R-:W-:Y:S01]  /*2220*/  UTMALDG.2D.2CTA [UR40], [UR24], desc[UR44] ;  /* 0x00002c28180075b4 */ /* 0x000fe20008209000 */
[----:B------:R-:W-:Y:S02]  /*2230*/  UIMAD UR12, UR9, UR7, UR5 ;  /* 0x00000007090c72a4 */ /* 0x000fe4000f8e0205 */
[----:B------:R-:W-:Y:S01]  /*2240*/  UPRMT UR15, UR23, 0x5410, URZ ;  /* 0x00005410170f7896 */ /* 0x000fe200080000ff */
[----:B------:R-:W-:Y:S01]  /*2250*/  UMOV UR9, UR33 ;  /* 0x0000002100097c82 */ /* 0x000fe20008000000 */
[----:B------:R-:W-:Y:S01]  /*2260*/  UIADD3 UR14, UPT, UPT, UR14, 0x1, URZ ;  /* 0x000000010e0e7890 */ /* 0x000fe2000fffe0ff */
[----:B------:R-:W-:Y:S03]  /*2270*/  UMOV UR22, UR30 ;  /* 0x0000001e00167c82 */ /* 0x000fe60008000000 */
[----:B------:R-:W-:Y:S03]  /*2280*/  UISETP.NE.AND UP0, UPT, UR14, UR38, UPT ;  /* 0x000000260e00728c */ /* 0x000fe6000bf05270 */
[----:B------:R2:W-:Y:S02]  /*2290*/  UTMALDG.4D.IM2COL.2CTA [UR8], [UR28], UR15, desc[UR44] ;  /* 0x00002c081c0073b4 */ /* 0x0005e4000825900f */
[----:B--2---:R-:W-:Y:S04]  /*22a0*/  UMOV UR15, UR38 ;  /* 0x00000026000f7c82 */ /* 0x004fe80008000000 */
[----:B-1----:R-:W-:Y:S05]  /*22b0*/  BRA.U UP0, `(.L_x_29) ;  /* 0xfffffff900fc7547 */ /* 0x002fea000b83ffff */
.L_x_23:
[----:B------:R-:W-:Y:S01]  /*22c0*/  ULEA UR4, UR30, UR27, 0x3 ;  /* 0x0000001b1e047291 */ /* 0x000fe2000f8e18ff */
[----:B------:R-:W-:Y:S01]  /*22d0*/  MOV R0, UR26 ;  /* 0x0000001a00007c02 */ /* 0x000fe20008000f00 */
[----:B------:R-:W-:Y:S01]  /*22e0*/  @!P1 SYNCS.ARRIVE.TRANS64.A1T0 RZ, [UR27+0xd8], RZ ;  /* 0x0000d8ffffff99a7 */ /* 0x000fe2000810001b */
[----:B------:R-:W-:Y:S02]  /*22f0*/  UISETP.GT.AND UP0, UPT, UR57, UR56, UPT ;  /* 0x000000383900728c */ /* 0x000fe4000bf04270 */
[----:B------:R-:W-:-:S04]  /*2300*/  SHF.L.U32 R0, R0, 0x1f, RZ ;  /* 0x0000001f00007819 */ /* 0x000fc800000006ff */
[----:B---34-:R1:W3:Y:S03]  /*2310*/  SYNCS.PHASECHK.TRANS64.TRYWAIT P0, [UR4+0x50], R0 ;  /* 0x00005000ff0075a7 */ /* 0x0182e60008001104 */
[----:B------:R-:W-:Y:S05]  /*2320*/  BRA.U !UP0, `(.L_x_30) ;  /* 0x00000005083c7547 */ /* 0x000fea000b800000 */
[----:B------:R-:W4:Y:S01]  /*2330*/  LDCU.64 UR8, c[0x0][0x5b0] ;  /* 0x0000b600ff0877ac */ /* 0x000f220008000a00 */
[----:B------:R-:W4:Y:S01]  /*2340*/  LDCU.64 UR36, c[0x0][0x5d8] ;  /* 0x0000bb00ff2477ac */ /* 0x000f220008000a00 */
[----:B------:R-:W1:Y:S01]  /*2350*/  LDCU UR18, c[0x0][0x598] ;  /* 0x0000b300ff1277ac */ /* 0x000e620008000800 */
[----:B------:R-:W1:Y:S01]  /*2360*/  LDCU UR14, c[0x0][0x58c] ;  /* 0x0000b180ff0e77ac */ /* 0x000e620008000800 */
[----:B------:R-:W1:Y:S01]  /*2370*/  LDCU UR20, c[0x0][0x59c] ;  /* 0x0000b380ff1477ac */ /* 0x000e620008000800 */
[----:B------:R-:W1:Y:S01]  /*2380*/  LDCU UR19, c[0x0][0x5a0] ;  /* 0x0000b400ff1377ac */ /* 0x000e620008000800 */
[----:B----4-:R-:W-:Y:S01]  /*2390*/  UIMAD UR31, UR47, UR9, UR37 ;  /* 0x000000092f1f72a4 */ /* 0x010fe2000f8e0225 */
[----:B------:R-:W4:Y:S01]  /*23a0*/  LDCU.64 UR16, c[0x0][0x590] ;  /* 0x0000b200ff1077ac */ /* 0x000f220008000a00 */
[----:B------:R-:W1:Y:S01]  /*23b0*/  LDCU.64 UR6, c[0x0][0x5b8] ;  /* 0x0000b700ff0677ac */ /* 0x000e620008000a00 */
[----:B------:R-:W1:Y:S01]  /*23c0*/  LDCU.64 UR4, c[0x0][0x5d0] ;  /* 0x0000ba00ff0477ac */ /* 0x000e620008000a00 */
[----:B------:R-:W-:-:S02]  /*23d0*/  UIMAD UR36, UR52, UR8, UR36 ;  /* 0x00000008342472a4 */ /* 0x000fc4000f8e0224 */
[----:B------:R-:W-:Y:S02]  /*23e0*/  UIADD3 UR37, UPT, UPT, UR58, UR15, URZ ;  /* 0x0000000f3a257290 */ /* 0x000fe4000fffe0ff */
[----:B------:R-:W-:Y:S01]  /*23f0*/  UIADD3 UR42, UPT, UPT, UR34, 0x40, URZ ;  /* 0x00000040222a7890 */ /* 0x000fe2000fffe0ff */
[----:B------:R-:W-:-:S11]  /*2400*/  UMOV UR11, UR30 ;  /* 0x0000001e000b7c82 */ /* 0x000fd60008000000 */
.L_x_36:
[----:B------:R-:W-:Y:S01]  /*2410*/  @!P3 MOV R3, 0xa000 ;  /* 0x0000a0000003b802 */ /* 0x000fe20000000f00 */
[----:B------:R-:W-:Y:S01]  /*2420*/  ULEA UR21, UR11, UR27, 0x3 ;  /* 0x0000001b0b157291 */ /* 0x000fe2000f8e18ff */
[----:B--23--:R-:W-:Y:S11]  /*2430*/  @P0 BRA `(.L_x_31) ;  /* 0x0000000000100947 */ /* 0x00cff60003800000 */
[----:B-1----:R-:W-:Y:S04]  /*2440*/  MOV R0, UR26 ;  /* 0x0000001a00007c02 */ /* 0x002fe80008000f00 */
[----:B------:R-:W-:Y:S04]  /*2450*/  SHF.L.U32 R5, R0, 0x1f, RZ ;  /* 0x0000001f00057819 */ /* 0x000fe800000006ff */
[----:B------:R-:W1:Y:S02]  /*2460*/  SYNCS.PHASECHK.TRANS64.TRYWAIT P0, [UR21+0x50], R5 ;  /* 0x00005005ff0075a7 */ /* 0x000e640008001115 */
[----:B-1----:R-:W-:Y:S05]  /*2470*/  @!P0 BRA `(.L_x_32) ;  /* 0x0000006c00508947 */ /* 0x002fea0003800000 */
.L_x_31:
[----:B------:R3:W-:Y:S01]  /*2480*/  @!P3 SYNCS.ARRIVE.TRANS64 RZ, [UR21], R3 ;  /* 0x00000003ffffb9a7 */ /* 0x0007e20008000015 */
[----:B------:R-:W-:Y:S04]  /*2490*/  ULOP3.LUT UR8, UR46, 0x2, URZ, 0xfc, !UPT ;  /* 0x000000022e087892 */ /* 0x000fe8000f8efcff */
[----:B------:R-:W-:Y:S09]  /*24a0*/  UISETP.NE.AND UP0, UPT, UR8, 0x2, UPT ;  /* 0x000000020800788c */ /* 0x000ff2000bf05270 */
[----:B------:R-:W-:Y:S05]  /*24b0*/  BRA.U UP0, `(.L_x_33) ;  /* 0x0000000100047547 */ /* 0x000fea000b800000 */
[----:B-12-4-:R-:W-:Y:S05]  /*24c0*/  BPT.TRAP 0x1 ;  /* 0x000000040000795c */ /* 0x016fea0000300000 */
.L_x_33:
[----:B------:R-:W-:Y:S04]  /*24d0*/  BSSY.RECONVERGENT B0, `(.L_x_34) ;  /* 0x0000003000007945 */ /* 0x000fe80003800200 */
[----:B------:R-:W-:Y:S05]  /*24e0*/  @P2 BRA `(.L_x_35) ;  /* 0x0000000000042947 */ /* 0x000fea0003800000 */
[----:B-12-4-:R-:W-:Y:S05]  /*24f0*/  BPT.TRAP 0x1 ;  /* 0x000000040000795c */ /* 0x016fea0000300000 */
.L_x_35:
[----:B-12-4-:R-:W-:Y:S05]  /*2500*/  BSYNC.RECONVERGENT B0 ;  /* 0x0000000000007941 */ /* 0x016fea0003800200 */
.L_x_34:
[----:B------:R-:W-:Y:S02]  /*2510*/  UIADD3 UR8, UPT, UPT, UR11, 0x1, URZ ;  /* 0x000000010b087890 */ /* 0x000fe4000fffe0ff */
[----:B------:R-:W-:Y:S02]  /*2520*/  USHF.L.U32 UR35, UR15, 0x6, URZ ;  /* 0x000000060f237899 */ /* 0x000fe400080006ff */
[----:B------:R-:W-:Y:S02]  /*2530*/  UISETP.NE.AND UP0, UPT, UR8, 0xa, UPT ;  /* 0x0000000a0800788c */ /* 0x000fe4000bf05270 */
[----:B------:R-:W-:Y:S02]  /*2540*/  UIADD3 UR22, UP1, UPT, UR48, 0x80, URZ ;  /* 0x0000008030167890 */ /* 0x000fe4000ff3e0ff */
[----:B------:R-:W-:Y:S02]  /*2550*/  USEL UR9, URZ, 0x1, UP0 ;  /* 0x00000001ff097887 */ /* 0x000fe40008000000 */
[----:B------:R-:W-:Y:S02]  /*2560*/  USEL UR30, UR8, URZ, UP0 ;  /* 0x000000ff081e7287 */ /* 0x000fe40008000000 */
[----:B------:R-:W-:Y:S02]  /*2570*/  ULOP3.LUT UR26, UR26, UR9, URZ, 0x3c, !UPT ;  /* 0x000000091a1a7292 */ /* 0x000fe4000f8e3cff */
[----:B------:R-:W-:Y:S02]  /*2580*/  ULEA UR8, UR30, UR27, 0x3 ;  /* 0x0000001b1e087291 */ /* 0x000fe4000f8e18ff */
[----:B------:R-:W-:Y:S02]  /*2590*/  UISETP.NE.AND UP0, UPT, UR14, 0x1, UPT ;  /* 0x000000010e00788c */ /* 0x000fe4000bf05270 */
[----:B------:R-:W-:Y:S01]  /*25a0*/  ULEA UR24, UR11, UR27, 0xe ;  /* 0x0000001b0b187291 */ /* 0x000fe2000f8e70ff */
[----:B------:R-:W-:Y:S01]  /*25b0*/  MOV R0, UR26 ;  /* 0x0000001a00007c02 */ /* 0x000fe20008000f00 */
[----:B------:R-:W-:Y:S02]  /*25c0*/  UISETP.NE.AND UP2, UPT, UR18, 0x1, UPT ;  /* 0x000000011200788c */ /* 0x000fe4000bf45270 */
[----:B------:R-:W-:Y:S01]  /*25d0*/  ULOP3.LUT UR33, UR21, 0xfefffff8, URZ, 0xc0, !UPT ;  /* 0xfefffff815217892 */ /* 0x000fe2000f8ec0ff */
[----:B---3--:R-:W-:Y:S01]  /*25e0*/  SHF.L.U32 R3, R0, 0x1f, RZ ;  /* 0x0000001f00037819 */ /* 0x008fe200000006ff */
[----:B------:R-:W-:Y:S02]  /*25f0*/  UIADD3.X UR23, UPT, UPT, URZ, UR49, URZ, UP1, !UPT ;  /* 0x00000031ff177290 */ /* 0x000fe40008ffe4ff */
[----:B------:R-:W-:Y:S01]  /*2600*/  UIADD3 UR32, UPT, UPT, UR24, 0x6400, URZ ;  /* 0x0000640018207890 */ /* 0x000fe2000fffe0ff */
[----:B------:R1:W2:Y:S01]  /*2610*/  SYNCS.PHASECHK.TRANS64.TRYWAIT P0, [UR8+0x50], R3 ;  /* 0x00005003ff0075a7 */ /* 0x0002a20008001108 */
[----:B------:R-:W-:Y:S02]  /*2620*/  UIMAD.WIDE.U32 UR8, UR35, UR16, URZ ;  /* 0x00000010230872a5 */ /* 0x000fe4000f8e00ff */
[----:B------:R-:W-:Y:S02]  /*2630*/  ULEA UR25, UR11, UR27, 0xc ;  /* 0x0000001b0b197291 */ /* 0x000fe4000f8e60ff */
[----:B------:R-:W-:Y:S02]  /*2640*/  USHF.R.U32.HI UR9, URZ, UR17, UR9 ;  /* 0x00000011ff097299 */ /* 0x000fe40008011609 */
[----:B------:R-:W-:Y:S02]  /*2650*/  UIADD3 UR40, UPT, UPT, UR24, 0x8400, URZ ;  /* 0x0000840018287890 */ /* 0x000fe4000fffe0ff */
[----:B------:R-:W-:Y:S02]  /*2660*/  USEL UR9, UR35, UR9, !UP0 ;  /* 0x0000000923097287 */ /* 0x000fe4000c000000 */
[----:B------:R-:W-:Y:S02]  /*2670*/  UIADD3 UR28, UP0, UPT, UR48, 0x180, URZ ;  /* 0x00000180301c7890 */ /* 0x000fe4000ff1e0ff */
[----:B------:R-:W-:Y:S02]  /*2680*/  UIMAD.WIDE.U32 UR12, UR9, UR20, URZ ;  /* 0x00000014090c72a5 */ /* 0x000fe4000f8e00ff */
[----:B------:R-:W-:Y:S02]  /*2690*/  UIADD3 UR11, UPT, UPT, -UR9, URZ, URZ ;  /* 0x000000ff090b7290 */ /* 0x000fe4000fffe1ff */
[----:B------:R-:W-:Y:S02]  /*26a0*/  UPRMT UR21, UR36, 0x40, UR31 ;  /* 0x0000004024157896 */ /* 0x000fe4000800001f */
[----:B------:R-:W-:Y:S02]  /*26b0*/  UIMAD UR11, UR14, UR11, UR35 ;  /* 0x0000000b0e0b72a4 */ /* 0x000fe4000f8e0223 */
[----:B------:R-:W-:Y:S02]  /*26c0*/  UIADD3.X UR29, UPT, UPT, URZ, UR49, URZ, UP0, !UPT ;  /* 0x00000031ff1d7290 */ /* 0x000fe400087fe4ff */
[----:B------:R-:W-:Y:S02]  /*26d0*/  UIMAD UR11, UR11, UR6, UR4 ;  /* 0x000000060b0b72a4 */ /* 0x000fe4000f8e0204 */
[----:B------:R-:W-:Y:S01]  /*26e0*/  UPRMT UR21, UR21, 0x5410, URZ ;  /* 0x0000541015157896 */ /* 0x000fe200080000ff */
[----:B------:R-:W-:Y:S01]  /*26f0*/  UMOV UR8, UR13 ;  /* 0x0000000d00087c82 */ /* 0x000fe20008000000 */
[----:B------:R-:W-:Y:S01]  /*2700*/  UMOV UR44, 0x0 ;  /* 0x00000000002c7882 */ /* 0x000fe20000000000 */
[----:B------:R-:W-:Y:S01]  /*2710*/  USHF.R.U32.HI UR8, URZ, UR19, UR8 ;  /* 0x00000013ff087299 */ /* 0x000fe20008011608 */
[----:B------:R-:W-:Y:S01]  /*2720*/  UMOV UR45, 0x10000000 ;  /* 0x10000000002d7882 */ /* 0x000fe20000000000 */
[----:B------:R-:W-:Y:S01]  /*2730*/  UMOV UR41, UR33 ;  /* 0x0000002100297c82 */ /* 0x000fe20008000000 */
[----:B------:R-:W-:Y:S01]  /*2740*/  UTMALDG.2D.2CTA [UR32], [UR22], desc[UR44] ;  /* 0x00002c20160075b4 */ /* 0x000fe20008209000 */
[----:B------:R-:W-:Y:S01]  /*2750*/  USEL UR13, UR9, UR8, !UP2 ;  /* 0x00000008090d7287 */ /* 0x000fe2000d000000 */
[----:B------:R-:W-:Y:S01]  /*2760*/  UMOV UR43, UR35 ;  /* 0x00000023002b7c82 */ /* 0x000fe20008000000 */
[----:B------:R-:W-:Y:S02]  /*2770*/  UIADD3 UR15, UPT, UPT, UR15, 0x1, URZ ;  /* 0x000000010f0f7890 */ /* 0x000fe4000fffe0ff */
[----:B------:R-:W-:Y:S01]  /*2780*/  UIADD3 UR8, UPT, UPT, -UR13, URZ, URZ ;  /* 0x000000ff0d087290 */ /* 0x000fe2000fffe1ff */
[----:B------:R-:W-:Y:S01]  /*2790*/  UTMALDG.2D.2CTA [UR40], [UR22], desc[UR44] ;  /* 0x00002c28160075b4 */ /* 0x000fe20008209000 */
[----:B------:R-:W-:Y:S02]  /*27a0*/  UISETP.NE.AND UP0, UPT, UR15, UR37, UPT ;  /* 0x000000250f00728c */ /* 0x000fe4000bf05270 */
[----:B------:R-:W-:Y:S02]  /*27b0*/  UIMAD UR9, UR18, UR8, UR9 ;  /* 0x00000008120972a4 */ /* 0x000fe4000f8e0209 */
[----:B------:R-:W-:Y:S02]  /*27c0*/  UIADD3 UR8, UPT, UPT, UR25, 0x2e400, URZ ;  /* 0x0002e40019087890 */ /* 0x000fe4000fffe0ff */
[----:B------:R-:W-:Y:S03]  /*27d0*/  UIMAD UR12, UR9, UR7, UR5 ;  /* 0x00000007090c72a4 */ /* 0x000fe6000f8e0205 */
[----:B------:R-:W-:Y:S06]  /*27e0*/  UMOV UR9, UR33 ;  /* 0x0000002100097c82 */ /* 0x000fec0008000000 */
[----:B------:R3:W-:Y:S02]  /*27f0*/  UTMALDG.4D.IM2COL.2CTA [UR8], [UR28], UR21, desc[UR44] ;  /* 0x00002c081c0073b4 */ /* 0x0007e40008259015 */
[----:B---3--:R-:W-:Y:S01]  /*2800*/  UMOV UR11, UR30 ;  /* 0x0000001e000b7c82 */ /* 0x008fe20008000000 */
[----:B-1----:R-:W-:Y:S05]  /*2810*/  BRA.U UP0, `(.L_x_36) ;  /* 0xfffffff900fc7547 */ /* 0x002fea000b83ffff */
.L_x_30:
[----:B------:R-:W-:Y:S01]  /*2820*/  SHF.L.U32 R3, R2, 0x1f, RZ ;  /* 0x0000001f02037819 */ /* 0x000fe200000006ff */
[----:B------:R-:W-:-:S03]  /*2830*/  NOP ;  /* 0x0000000000007918 */ /* 0x000fc60000000000 */
[----:B--23--:R-:W2:Y:S02]  /*2840*/  SYNCS.PHASECHK.TRANS64.TRYWAIT P0, [UR27+0xe0], R3 ;  /* 0x0000e003ff0075a7 */ /* 0x00cea4000800111b */
[----:B--2---:R-:W-:Y:S05]  /*2850*/  @!P0 BRA `(.L_x_37) ;  /* 0x0000006800708947 */ /* 0x004fea0003800000 */
.L_x_136:
[----:B------:R-:W2:Y:S01]  /*2860*/  LDS.128 R4, [UR27+0x120] ;  /* 0x0001201bff047984 */ /* 0x000ea20008000c00 */
[----:B------:R-:W-:Y:S02]  /*2870*/  UIADD3 UR4, UPT, UPT, UR27, 0xe8, URZ ;  /* 0x000000e81b047890 */ /* 0x000fe4000fffe0ff */
[----:B------:R-:W-:Y:S01]  /*2880*/  UISETP.GE.AND UP0, UPT, UR39, 0x1, UPT ;  /* 0x000000012700788c */ /* 0x000fe2000bf06270 */
[----:B------:R-:W-:Y:S01]  /*2890*/  @!PT LDS RZ, [RZ] ;  /* 0x00000000fffff984 */ /* 0x000fe20000000800 */
[----:B------:R-:W-:Y:S01]  /*28a0*/  @!PT LDS RZ, [RZ] ;  /* 0x00000000fffff984 */ /* 0x000fe20000000800 */
[----:B------:R-:W-:Y:S01]  /*28b0*/  @!PT LDS RZ, [RZ] ;  /* 0x00000000fffff984 */ /* 0x000fe20000000800 */
[----:B------:R-:W-:Y:S01]  /*28c0*/  @!PT LDS RZ, [RZ] ;  /* 0x00000000fffff984 */ /* 0x000fe20000000800 */
[----:B------:R3:W-:Y:S06]  /*28d0*/  MEMBAR.ALL.CTA ;  /* 0x0000000000007992 */ /* 0x0007ec0000008000 */
[----:B---3--:R-:W3:Y:S01]  /*28e0*/  FENCE.VIEW.ASYNC.S ;  /* 0x00000000000073c6 */ /* 0x008ee20000000000 */
[----:B------:R-:W-:-:S09]  /*28f0*/  UPRMT UR4, URZ, 0x654, UR4 ;  /* 0x00000654ff047896 */ /* 0x000fd20008000004 */
[----:B---3--:R-:W-:Y:S01]  /*2900*/  SYNCS.ARRIVE.TRANS64.RED.A1T0 RZ, [UR4], RZ ;  /* 0x000000ffffff79a7 */ /* 0x008fe20008100404 */
[----:B--2---:R-:W-:-:S13]  /*2910*/  LOP3.LUT P0, RZ, R6, 0x1, RZ, 0xc0, !PT ;  /* 0x0000000106ff7812 */ /* 0x004fda000780c0ff */
[----:B------:R-:W-:Y:S01]  /*2920*/  VOTEU.ANY UP1, P0 ;  /* 0x0000000000ff7886 */ /* 0x000fe20000020100 */
[----:B------:R-:W-:-:S13]  /*2930*/  PLOP3.LUT P0, PT, PT, PT, UP1, 0x80, 0x8 ;  /* 0x000000000008781c */ /* 0x000fda0003f0f018 */
[----:B-1----:R-:W-:Y:S02]  /*2940*/  @P0 MOV R0, R4 ;  /* 0x0000000400000202 */ /* 0x002fe40000000f00 */
[----:B------:R-:W-:Y:S02]  /*2950*/  @P0 LOP3.LUT R4, R5, 0xffff, RZ, 0xc0, !PT ;  /* 0x0000ffff05040812 */ /* 0x000fe400078ec0ff */
[----:B------:R-:W-:Y:S02]  /*2960*/  @P0 R2UR UR6, R0 ;  /* 0x00000000000602ca */ /* 0x000fe400000e0000 */
[----:B------:R-:W-:-:S11]  /*2970*/  @P0 R2UR UR5, R4 ;  /* 0x00000000040502ca */ /* 0x000fd600000e0000 */
[----:B------:R-:W-:Y:S02]  /*2980*/  @UP1 UMOV UR51, UR6 ;  /* 0x0000000600331c82 */ /* 0x000fe40008000000 */
[----:B------:R-:W-:Y:S01]  /*2990*/  @UP1 UMOV UR50, UR5 ;  /* 0x0000000500321c82 */ /* 0x000fe20008000000 */
[----:B------:R-:W-:Y:S05]  /*29a0*/  BRA.U !UP0, `(.L_x_38) ;  /* 0x0000000108d47547 */ /* 0x000fea000b800000 */
[----:B------:R-:W1:Y:S01]  /*29b0*/  LDCU.128 UR16, c[0x0][0xb10] ;  /* 0x00016200ff1077ac */ /* 0x000e620008000c00 */
[----:B------:R-:W2:Y:S01]  /*29c0*/  LDCU UR21, c[0x0][0xb20] ;  /* 0x00016400ff1577ac */ /* 0x000ea20008000800 */
[----:B------:R-:W3:Y:S01]  /*29d0*/  LDCU UR20, c[0x0][0xb0c] ;  /* 0x00016180ff1477ac */ /* 0x000ee20008000800 */
[----:B------:R-:W4:Y:S01]  /*29e0*/  LDCU.64 UR12, c[0x0][0xb28] ;  /* 0x00016500ff0c77ac */ /* 0x000f220008000a00 */
[----:B------:R-:W-:Y:S02]  /*29f0*/  UISETP.NE.AND UP3, UPT, UR39, 0x1, UPT ;  /* 0x000000012700788c */ /* 0x000fe4000bf65270 */
[----:B-1----:R-:W-:Y:S02]  /*2a00*/  UIMAD.WIDE.U32 UR4, UR54, UR19, URZ ;  /* 0x00000013360472a5 */ /* 0x002fe4000f8e00ff */
[----:B------:R-:W-:Y:S02]  /*2a10*/  UIMAD.WIDE.U32 UR6, UR55, UR16, URZ ;  /* 0x00000010370672a5 */ /* 0x000fe4000f8e00ff */
[----:B------:R-:W-:-:S02]  /*2a20*/  UISETP.NE.AND UP0, UPT, UR18, 0x1, UPT ;  /* 0x000000011200788c */ /* 0x000fc4000bf05270 */
[----:B------:R-:W-:Y:S01]  /*2a30*/  UIMAD.WIDE.U32 UR14, UR50, UR19, URZ ;  /* 0x00000013320e72a5 */ /* 0x000fe2000f8e00ff */
[----:B------:R-:W-:Y:S01]  /*2a40*/  UMOV UR4, UR5 ;  /* 0x0000000500047c82 */ /* 0x000fe20008000000 */
[----:B---3--:R-:W-:Y:S02]  /*2a50*/  UISETP.NE.AND UP2, UPT, UR20, 0x1, UPT ;  /* 0x000000011400788c */ /* 0x008fe4000bf45270 */
[----:B--2---:R-:W-:Y:S02]  /*2a60*/  USHF.R.U32.HI UR5, URZ, UR21, UR4 ;  /* 0x00000015ff057299 */ /* 0x004fe40008011604 */
[----:B------:R-:W-:Y:S01]  /*2a70*/  UIMAD.WIDE.U32 UR10, UR51, UR16, URZ ;  /* 0x00000010330a72a5 */ /* 0x000fe2000f8e00ff */
[----:B------:R-:W-:Y:S01]  /*2a80*/  UMOV UR4, UR7 ;  /* 0x0000000700047c82 */ /* 0x000fe20008000000 */
[----:B------:R-:W-:Y:S02]  /*2a90*/  USEL UR5, UR54, UR5, !UP0 ;  /* 0x0000000536057287 */ /* 0x000fe4000c000000 */
[----:B------:R-:W-:-:S02]  /*2aa0*/  USHF.R.U32.HI UR4, URZ, UR17, UR4 ;  /* 0x00000011ff047299 */ /* 0x000fc40008011604 */
[----:B----4-:R-:W-:Y:S02]  /*2ab0*/  UIMAD.WIDE.U32 UR8, UR5, UR12, URZ ;  /* 0x0000000c050872a5 */ /* 0x010fe4000f8e00ff */
[----:B------:R-:W-:Y:S01]  /*2ac0*/  USEL UR6, UR55, UR4, !UP2 ;  /* 0x0000000437067287 */ /* 0x000fe2000d000000 */
[----:B------:R-:W-:Y:S02]  /*2ad0*/  UMOV UR10, UR11 ;  /* 0x0000000b000a7c82 */ /* 0x000fe40008000000 */
[----:B------:R-:W-:Y:S01]  /*2ae0*/  UMOV UR4, UR15 ;  /* 0x0000000f00047c82 */ /* 0x000fe20008000000 */
[----:B------:R-:W-:Y:S01]  /*2af0*/  UIMAD.WIDE.U32 UR14, UR6, UR12, URZ ;  /* 0x0000000c060e72a5 */ /* 0x000fe2000f8e00ff */
[----:B------:R-:W-:Y:S01]  /*2b00*/  UMOV UR8, UR9 ;  /* 0x0000000900087c82 */ /* 0x000fe20008000000 */
[----:B------:R-:W-:Y:S02]  /*2b10*/  USHF.R.U32.HI UR4, URZ, UR21, UR4 ;  /* 0x00000015ff047299 */ /* 0x000fe40008011604 */
[----:B------:R-:W-:-:S03]  /*2b20*/  @UP3 USHF.R.U32.HI UR5, URZ, UR13, UR8 ;  /* 0x0000000dff053299 */ /* 0x000fc60008011608 */
[----:B------:R-:W-:Y:S01]  /*2b30*/  UMOV UR7, UR15 ;  /* 0x0000000f00077c82 */ /* 0x000fe20008000000 */
[----:B------:R-:W-:Y:S02]  /*2b40*/  USHF.R.U32.HI UR17, URZ, UR17, UR10 ;  /* 0x00000011ff117299 */ /* 0x000fe4000801160a */
[----:B------:R-:W-:Y:S02]  /*2b50*/  @UP3 USHF.R.U32.HI UR6, URZ, UR13, UR7 ;  /* 0x0000000dff063299 */ /* 0x000fe40008011607 */
[----:B------:R-:W-:Y:S02]  /*2b60*/  USEL UR4, UR50, UR4, !UP0 ;  /* 0x0000000432047287 */ /* 0x000fe4000c000000 */
[----:B------:R-:W-:Y:S02]  /*2b70*/  UIMAD UR7, UR39, UR5, URZ ;  /* 0x00000005270772a4 */ /* 0x000fe4000f8e02ff */
[----:B------:R-:W-:Y:S02]  /*2b80*/  USEL UR5, UR51, UR17, !UP2 ;  /* 0x0000001133057287 */ /* 0x000fe4000d000000 */
[----:B------:R-:W-:-:S02]  /*2b90*/  UIMAD UR10, UR39, UR6, URZ ;  /* 0x00000006270a72a4 */ /* 0x000fc4000f8e02ff */
[----:B------:R-:W-:Y:S02]  /*2ba0*/  UISETP.GE.AND UP0, UPT, UR4, UR7, UPT ;  /* 0x000000070400728c */ /* 0x000fe4000bf06270 */
[----:B------:R-:W-:Y:S02]  /*2bb0*/  UIMAD.WIDE.U32 UR8, UR4, UR12, URZ ;  /* 0x0000000c040872a5 */ /* 0x000fe4000f8e00ff */
[----:B------:R-:W-:Y:S02]  /*2bc0*/  UISETP.GE.OR UP0, UPT, UR5, UR10, UP0 ;  /* 0x0000000a0500728c */ /* 0x000fe40008706670 */
[----:B------:R-:W-:-:S03]  /*2bd0*/  UIMAD.WIDE.U32 UR10, UR5, UR12, URZ ;  /* 0x0000000c050a72a5 */ /* 0x000fc6000f8e00ff */
[----:B------:R-:W-:Y:S01]  /*2be0*/  UMOV UR7, UR9 ;  /* 0x0000000900077c82 */ /* 0x000fe20008000000 */
[----:B------:R-:W-:Y:S02]  /*2bf0*/  UIADD3 UR9, UPT, UPT, -UR4, URZ, URZ ;  /* 0x000000ff04097290 */ /* 0x000fe4000fffe1ff */
[----:B------:R-:W-:Y:S02]  /*2c00*/  USHF.R.U32.HI UR7, URZ, UR13, UR7 ;  /* 0x0000000dff077299 */ /* 0x000fe40008011607 */
[----:B------:R-:W-:Y:S02]  /*2c10*/  UIMAD UR10, UR18, UR9, UR50 ;  /* 0x00000009120a72a4 */ /* 0x000fe4000f8e0232 */
[----:B------:R-:W-:Y:S01]  /*2c20*/  USEL UR7, UR4, UR7, !UP3 ;  /* 0x0000000704077287 */ /* 0x000fe2000d800000 */
[----:B------:R-:W-:Y:S01]  /*2c30*/  @!UP0 UMOV UR8, UR11 ;  /* 0x0000000b00088c82 */ /* 0x000fe20008000000 */
[----:B------:R-:W-:Y:S02]  /*2c40*/  UIADD3 UR11, UPT, UPT, -UR5, URZ, URZ ;  /* 0x000000ff050b7290 */ /* 0x000fe4000fffe1ff */
[----:B------:R-:W-:-:S02]  /*2c50*/  @!UP0 USHF.R.U32.HI UR8, URZ, UR13, UR8 ;  /* 0x0000000dff088299 */ /* 0x000fc40008011608 */
[----:B------:R-:W-:Y:S02]  /*2c60*/  UIADD3 UR9, UPT, UPT, -UR7, URZ, URZ ;  /* 0x000000ff07097290 */ /* 0x000fe4000fffe1ff */
[----:B------:R-:W-:Y:S02]  /*2c70*/  @!UP0 USEL UR8, UR5, UR8, !UP3 ;  /* 0x0000000805088287 */ /* 0x000fe4000d800000 */
[----:B------:R-:W-:Y:S02]  /*2c80*/  UIMAD UR9, UR39, UR9, UR4 ;  /* 0x00000009270972a4 */ /* 0x000fe4000f8e0204 */
[----:B------:R-:W-:Y:S02]  /*2c90*/  @!UP0 UIADD3 UR7, UPT, UPT, UR7, -UR8, URZ ;  /* 0x8000000807078290 */ /* 0x000fe4000fffe0ff */
[----:B------:R-:W-:Y:S02]  /*2ca0*/  @!UP0 UIMAD UR8, UR9, UR6, UR8 ;  /* 0x00000006090882a4 */ /* 0x000fe4000f8e0208 */
[----:B------:R-:W-:-:S02]  /*2cb0*/  @!UP0 UIMAD UR4, UR39, UR7, UR5 ;  /* 0x00000007270482a4 */ /* 0x000fc4000f8e0205 */
[----:B------:R-:W-:Y:S02]  /*2cc0*/  UIMAD UR6, UR20, UR11, UR51 ;  /* 0x0000000b140672a4 */ /* 0x000fe4000f8e0233 */
[----:B------:R-:W-:Y:S01]  /*2cd0*/  UIMAD UR50, UR4, UR18, UR10 ;  /* 0x00000012043272a4 */ /* 0x000fe2000f8e020a */
[----:B------:R-:W-:Y:S02]  /*2ce0*/  @!UP0 UMOV UR5, UR8 ;  /* 0x0000000800058c82 */ /* 0x000fe40008000000 */
[----:B------:R-:W-:-:S12]  /*2cf0*/  UIMAD UR51, UR5, UR20, UR6 ;  /* 0x00000014053372a4 */ /* 0x000fd8000f8e0206 */
.L_x_38:
[----:B------:R-:W1:Y:S02]  /*2d00*/  LDCU UR4, c[0x0][0xb30] ;  /* 0x00016600ff0477ac */ /* 0x000e640008000800 */
[----:B-1----:R-:W-:-:S09]  /*2d10*/  UISETP.NE.AND UP0, UPT, UR4, 0x1, UPT ;  /* 0x000000010400788c */ /* 0x002fd2000bf05270 */
[----:B------:R-:W-:Y:S05]  /*2d20*/  BRA.U UP0, `(.L_x_39) ;  /* 0x0000000100447547 */ /* 0x000fea000b800000 */
[----:B------:R-:W1:Y:S01]  /*2d30*/  LDCU.128 UR8, c[0x0][0xb10] ;  /* 0x00016200ff0877ac */ /* 0x000e620008000c00 */
[----:B------:R-:W2:Y:S01]  /*2d40*/  LDCU UR12, c[0x0][0xb0c] ;  /* 0x00016180ff0c77ac */ /* 0x000ea20008000800 */
[----:B------:R-:W3:Y:S01]  /*2d50*/  LDCU UR13, c[0x0][0xb20] ;  /* 0x00016400ff0d77ac */ /* 0x000ee20008000800 */
[----:B-1----:R-:W-:Y:S02]  /*2d60*/  UIMAD.WIDE.U32 UR6, UR51, UR8, URZ ;  /* 0x00000008330672a5 */ /* 0x002fe4000f8e00ff */
[----:B------:R-:W-:Y:S02]  /*2d70*/  UIMAD.WIDE.U32 UR4, UR50, UR11, URZ ;  /* 0x0000000b320472a5 */ /* 0x000fe4000f8e00ff */
[----:B--2---:R-:W-:Y:S02]  /*2d80*/  UISETP.NE.AND UP2, UPT, UR12, 0x1, UPT ;  /* 0x000000010c00788c */ /* 0x004fe4000bf45270 */
[----:B------:R-:W-:Y:S01]  /*2d90*/  UISETP.NE.AND UP0, UPT, UR10, 0x1, UPT ;  /* 0x000000010a00788c */ /* 0x000fe2000bf05270 */
[----:B------:R-:W-:-:S02]  /*2da0*/  UMOV UR6, UR7 ;  /* 0x0000000700067c82 */ /* 0x000fc40008000000 */
[----:B------:R-:W-:Y:S01]  /*2db0*/  UMOV UR4, UR5 ;  /* 0x0000000500047c82 */ /* 0x000fe20008000000 */
[----:B------:R-:W-:Y:S02]  /*2dc0*/  USHF.R.U32.HI UR6, URZ, UR9, UR6 ;  /* 0x00000009ff067299 */ /* 0x000fe40008011606 */
[----:B---3--:R-:W-:Y:S02]  /*2dd0*/  USHF.R.U32.HI UR4, URZ, UR13, UR4 ;  /* 0x0000000dff047299 */ /* 0x008fe40008011604 */
[----:B------:R-:W-:Y:S02]  /*2de0*/  USEL UR5, UR51, UR6, !UP2 ;  /* 0x0000000633057287 */ /* 0x000fe4000d000000 */
[----:B------:R-:W-:-:S04]  /*2df0*/  USEL UR4, UR50, UR4, !UP0 ;  /* 0x0000000432047287 */ /* 0x000fc8000c000000 */
[----:B------:R-:W-:Y:S02]  /*2e00*/  UIADD3 UR6, UPT, UPT, UR5, -UR4, URZ ;  /* 0x8000000405067290 */ /* 0x000fe4000fffe0ff */
[----:B------:R-:W-:Y:S02]  /*2e10*/  UIADD3 UR4, UPT, UPT, -UR5, UR4, URZ ;  /* 0x0000000405047290 */ /* 0x000fe4000fffe1ff */
[----:B------:R-:W-:Y:S02]  /*2e20*/  UIMAD UR50, UR6, UR10, UR50 ;  /* 0x0000000a063272a4 */ /* 0x000fe4000f8e0232 */
[----:B------:R-:W-:-:S12]  /*2e30*/  UIMAD UR51, UR4, UR12, UR51 ;  /* 0x0000000c043372a4 */ /* 0x000fd8000f8e0233 */
.L_x_39:
[----:B------:R-:W-:Y:S02]  /*2e40*/  R2UR UR5, R96 ;  /* 0x00000000600572ca */ /* 0x000fe400000e0000 */
[----:B------:R-:W-:Y:S02]  /*2e50*/  R2UR UR4, R95 ;  /* 0x000000005f0472ca */ /* 0x000fe400000e0000 */
[----:B------:R-:W-:Y:S02]  /*2e60*/  PLOP3.LUT P1, PT, PT, PT, PT, 0x80, 0x8 ;  /* 0x000000000008781c */ /* 0x000fe40003f2f070 */
[----:B------:R-:W-:-:S07]  /*2e70*/  LOP3.LUT R2, R2, 0x1, RZ, 0x3c, !PT ;  /* 0x0000000102027812 */ /* 0x000fce00078e3cff */
[----:B------:R-:W-:Y:S02]  /*2e80*/  UIADD3 UR28, UPT, UPT, UR51, UR5, URZ ;  /* 0x00000005331c7290 */ /* 0x000fe4000fffe0ff */
[----:B------:R-:W-:Y:S01]  /*2e90*/  UIADD3 UR23, UPT, UPT, UR50, UR4, URZ ;  /* 0x0000000432177290 */ /* 0x000fe2000fffe0ff */
[----:B------:R-:W-:Y:S11]  /*2ea0*/  BRA.U UP1, `(.L_x_40) ;  /* 0xffffffe901787547 */ /* 0x000ff6000b83ffff */
[----:B------:R-:W-:Y:S01]  /*2eb0*/  UIADD3 UR27, UPT, UPT, UR27, 0x50, URZ ;  /* 0x000000501b1b7890 */ /* 0x000fe2000fffe0ff */
[----:B------:R-:W-:-:S03]  /*2ec0*/  MOV R3, UR26 ;  /* 0x0000001a00037c02 */ /* 0x000fc60008000f00 */
[----:B------:R-:W-:Y:S01]  /*2ed0*/  ULEA UR4, UR30, UR27, 0x3 ;  /* 0x0000001b1e047291 */ /* 0x000fe2000f8e18ff */
[----:B------:R-:W-:-:S08]  /*2ee0*/  SHF.L.U32 R3, R3, 0x1f, RZ ;  /* 0x0000001f03037819 */ /* 0x000fd000000006ff */
[----:B------:R-:W1:Y:S02]  /*2ef0*/  SYNCS.PHASECHK.TRANS64.TRYWAIT P0, [UR4], R3 ;  /* 0x00000003ff0075a7 */ /* 0x000e640008001104 */
[----:B-1----:R-:W-:Y:S05]  /*2f00*/  @!P0 BRA `(.L_x_41) ;  /* 0x0000006000dc8947 */ /* 0x002fea0003800000 */
.L_x_138:
[----:B------:R-:W-:-:S04]  /*2f10*/  UIADD3 UR4, UPT, UPT, UR30, 0x1, URZ ;  /* 0x000000011e047890 */ /* 0x000fc8000fffe0ff */
[----:B------:R-:W-:-:S04]  /*2f20*/  UISETP.NE.AND UP0, UPT, UR4, 0xa, UPT ;  /* 0x0000000a0400788c */ /* 0x000fc8000bf05270 */
[----:B------:R-:W-:Y:S02]  /*2f30*/  USEL UR5, URZ, 0x1, UP0 ;  /* 0x00000001ff057887 */ /* 0x000fe40008000000 */
[----:B------:R-:W-:Y:S02]  /*2f40*/  USEL UR4, UR4, URZ, UP0 ;  /* 0x000000ff04047287 */ /* 0x000fe40008000000 */
[----:B------:R-:W-:Y:S02]  /*2f50*/  ULOP3.LUT UR6, UR26, UR5, URZ, 0x3c, !UPT ;  /* 0x000000051a067292 */ /* 0x000fe4000f8e3cff */
[----:B------:R-:W-:-:S04]  /*2f60*/  ULEA UR5, UR4, UR27, 0x3 ;  /* 0x0000001b04057291 */ /* 0x000fc8000f8e18ff */
[----:B-1----:R-:W-:-:S04]  /*2f70*/  MOV R3, UR6 ;  /* 0x0000000600037c02 */ /* 0x002fc80008000f00 */
[----:B------:R-:W-:-:S04]  /*2f80*/  SHF.L.U32 R3, R3, 0x1f, RZ ;  /* 0x0000001f03037819 */ /* 0x000fc800000006ff */
[----:B------:R-:W1:Y:S02]  /*2f90*/  SYNCS.PHASECHK.TRANS64.TRYWAIT P0, [UR5], R3 ;  /* 0x00000003ff0075a7 */ /* 0x000e640008001105 */
[----:B-1----:R-:W-:Y:S05]  /*2fa0*/  @!P0 BRA `(.L_x_42) ;  /* 0x0000006000cc8947 */ /* 0x002fea0003800000 */
.L_x_140:
        /* <DEDUP_REMOVED lines=10> */
.L_x_142:
        /* <DEDUP_REMOVED lines=10> */
.L_x_144:
        /* <DEDUP_REMOVED lines=10> */
.L_x_146:
        /* <DEDUP_REMOVED lines=10> */
.L_x_148:
        /* <DEDUP_REMOVED lines=10> */
.L_x_150:
        /* <DEDUP_REMOVED lines=10> */
.L_x_152:
        /* <DEDUP_REMOVED lines=10> */
.L_x_154:
[----:B------:R-:W-:-:S04]  /*3410*/  UIADD3 UR4, UPT, UPT, UR4, 0x1, URZ ;  /* 0x0000000104047890 */ /* 0x000fc8000fffe0ff */
[----:B------:R-:W-:-:S04]  /*3420*/  UISETP.NE.AND UP0, UPT, UR4, 0xa, UPT ;  /* 0x0000000a0400788c */ /* 0x000fc8000bf05270 */
[----:B------:R-:W-:Y:S02]  /*3430*/  USEL UR5, URZ, 0x1, UP0 ;  /* 0x00000001ff057887 */ /* 0x000fe40008000000 */
[----:B------:R-:W-:Y:S02]  /*3440*/  USEL UR4, UR4, URZ, UP0 ;  /* 0x000000ff04047287 */ /* 0x000fe40008000000 */
[----:B------:R-:W-:Y:S02]  /*3450*/  ULOP3.LUT UR5, UR6, UR5, URZ, 0x3c, !UPT ;  /* 0x0000000506057292 */ /* 0x000fe4000f8e3cff */
[----:B------:R-:W-:-:S04]  /*3460*/  ULEA UR4, UR4, UR27, 0x3 ;  /* 0x0000001b04047291 */ /* 0x000fc8000f8e18ff */
[----:B------:R-:W-:Y:S02]  /*3470*/  IMAD.U32 R2, RZ, RZ, UR5 ;  /* 0x00000005ff027e24 */ /* 0x000fe4000f8e00ff */
[----:B-1----:R-:W-:-:S03]  /*3480*/  MOV R0, UR4 ;  /* 0x0000000400007c02 */ /* 0x002fc60008000f00 */
[----:B------:R-:W-:-:S07]  /*3490*/  SHF.L.U32 R3, R2, 0x1f, RZ ;  /* 0x0000001f02037819 */ /* 0x000fce00000006ff */
.L_x_50:
[----:B-1----:R1:W2:Y:S02]  /*34a0*/  SYNCS.PHASECHK.TRANS64.TRYWAIT P0, [R0+URZ], R3 ;  /* 0x00000003000075a7 */ /* 0x0022a400080011ff */
[----:B--2---:R-:W-:Y:S05]  /*34b0*/  @!P0 NANOSLEEP.SYNCS 0x989680 ;  /* 0x009896800000895d */ /* 0x004fea0003900000 */
[----:B------:R-:W2:Y:S02]  /*34c0*/  @!P0 SYNCS.PHASECHK.TRANS64 P0, [R0+URZ], R3 ;  /* 0x00000003000085a7 */ /* 0x000ea400080010ff */
[----:B--2---:R-:W-:Y:S05]  /*34d0*/  @P0 EXIT ;  /* 0x000000000000094d */ /* 0x004fea0003800000 */
[----:B------:R-:W-:Y:S05]  /*34e0*/  BRA `(.L_x_50) ;  /* 0xfffffffc00ec7947 */ /* 0x000fea000383ffff */
.L_x_22:
[----:B------:R-:W2:Y:S02]  /*34f0*/  S2UR UR4, SR_CgaCtaId ;  /* 0x00000000000479c3 */ /* 0x000ea40000008800 */
[----:B--2---:R-:W-:-:S04]  /*3500*/  UISETP.NE.AND UP0, UPT, UR4, URZ, UPT ;  /* 0x000000ff0400728c */ /* 0x004fc8000bf05270 */
[----:B------:R-:W-:-:S09]  /*3510*/  UISETP.NE.OR UP0, UPT, UR18, 0x1, UP0 ;  /* 0x000000011200788c */ /* 0x000fd20008705670 */
[----:B------:R-:W-:Y:S05]  /*3520*/  BRA.U UP0, `(.L_x_51) ;  /* 0x0000000100b47547 */ /* 0x000fea000b800000 */
[----:B------:R-:W2:Y:S01]  /*3530*/  S2UR UR5, SR_CgaCtaId ;  /* 0x00000000000579c3 */ /* 0x000ea20000008800 */
[----:B------:R-:W-:Y:S01]  /*3540*/  UMOV UR4, 0x400 ;  /* 0x0000040000047882 */ /* 0x000fe20000000000 */
[----:B------:R-:W-:Y:S01]  /*3550*/  HFMA2 R2, -RZ, RZ, 0, 5.9604644775390625e-08 ;  /* 0x00000001ff027431 */ /* 0x000fe200000001ff */
[----:B------:R-:W-:Y:S01]  /*3560*/  ISETP.GE.U32.AND P0, PT, R3, 0x2, PT ;  /* 0x000000020300780c */ /* 0x000fe20003f06070 */
[----:B------:R-:W-:Y:S01]  /*3570*/  IMAD.MOV.U32 R8, RZ, RZ, RZ ;  /* 0x000000ffff087224 */ /* 0x000fe200078e00ff */
[----:B--2---:R-:W-:-:S04]  /*3580*/  ULEA UR4, UR5, UR4, 0x18 ;  /* 0x0000000405047291 */ /* 0x004fc8000f8ec0ff */
[----:B------:R-:W-:Y:S02]  /*3590*/  UIADD3 UR5, UPT, UPT, UR4, 0xe8, URZ ;  /* 0x000000e804057890 */ /* 0x000fe4000fffe0ff */
[----:B------:R-:W-:Y:S02]  /*35a0*/  UIADD3 UR8, UPT, UPT, UR4, 0xe0, URZ ;  /* 0x000000e004087890 */ /* 0x000fe4000fffe0ff */
[----:B------:R-:W-:-:S12]  /*35b0*/  UPRMT UR5, URZ, 0x654, UR5 ;  /* 0x00000654ff057896 */ /* 0x000fd80008000005 */
.L_x_54:
[----:B------:R-:W-:Y:S01]  /*35c0*/  SHF.L.U32 R7, R2, 0x1f, RZ ;  /* 0x0000001f02077819 */ /* 0x000fe200000006ff */
[----:B------:R-:W-:Y:S02]  /*35d0*/  IMAD.U32 R4, RZ, RZ, UR8 ;  /* 0x00000008ff047e24 */ /* 0x000fe4000f8e00ff */
[----:B------:R-:W-:Y:S01]  /*35e0*/  @!P0 IMAD.MOV.U32 R5, RZ, RZ, 0x10 ;  /* 0x00000010ff058424 */ /* 0x000fe200078e00ff */
[----:B------:R-:W2:Y:S02]  /*35f0*/  SYNCS.PHASECHK.TRANS64.TRYWAIT P1, [UR4+0xe8], R7 ;  /* 0x0000e807ff0075a7 */ /* 0x000ea40008021104 */
[----:B------:R-:W-:-:S04]  /*3600*/  PRMT R9, R3, 0x654, R4 ;  /* 0x0000065403097816 */ /* 0x000fc80000000004 */
[----:B------:R-:W-:Y:S01]  /*3610*/  SEL R0, R9, R0, !P0 ;  /* 0x0000000009007207 */ /* 0x000fe20004000000 */
[----:B--2---:R-:W-:Y:S06]  /*3620*/  @!P1 BRA `(.L_x_52) ;  /* 0x0000005c00ec9947 */ /* 0x004fec0003800000 */
.L_x_156:
[----:B------:R-:W-:Y:S01]  /*3630*/  UIADD3 UR6, UPT, UPT, UR4, 0x120, URZ ;  /* 0x0000012004067890 */ /* 0x000fe2000fffe0ff */
[----:B------:R3:W-:Y:S01]  /*3640*/  @!P0 SYNCS.ARRIVE.TRANS64.RED RZ, [R0+URZ], R5 ;  /* 0x0000000500ff89a7 */ /* 0x0007e200080004ff */
[----:B------:R-:W-:Y:S01]  /*3650*/  UIADD3 UR7, UPT, UPT, UR4, 0xe0, URZ ;  /* 0x000000e004077890 */ /* 0x000fe2000fffe0ff */
[----:B------:R-:W-:-:S08]  /*3660*/  LOP3.LUT R2, R2, 0x1, RZ, 0x3c, !PT ;  /* 0x0000000102027812 */ /* 0x000fd000078e3cff */
[----:B------:R-:W-:Y:S06]  /*3670*/  UGETNEXTWORKID.BROADCAST [UR6], [UR7] ;  /* 0x00000000060073ca */ /* 0x000fec0008000100 */
[----:B---3--:R-:W-:-:S04]  /*3680*/  SHF.L.U32 R5, R8, 0x1f, RZ ;  /* 0x0000001f08057819 */ /* 0x008fc800000006ff */
[----:B------:R-:W3:Y:S02]  /*3690*/  SYNCS.PHASECHK.TRANS64.TRYWAIT P1, [UR4+0xe0], R5 ;  /* 0x0000e005ff0075a7 */ /* 0x000ee40008021104 */
[----:B---3--:R-:W-:Y:S05]  /*36a0*/  @!P1 BRA `(.L_x_53) ;  /* 0x0000005c00e49947 */ /* 0x008fea0003800000 */
.L_x_158:
[----:B--2---:R-:W2:Y:S01]  /*36b0*/  LDS.128 R4, [UR4+0x120] ;  /* 0x00012004ff047984 */ /* 0x004ea20008000c00 */
[----:B------:R-:W-:Y:S01]  /*36c0*/  LOP3.LUT R8, R8, 0x1, RZ, 0x3c, !PT ;  /* 0x0000000108087812 */ /* 0x000fe200078e3cff */
[----:B------:R-:W-:Y:S01]  /*36d0*/  @!PT LDS RZ, [RZ] ;  /* 0x00000000fffff984 */ /* 0x000fe20000000800 */
[----:B------:R-:W-:Y:S01]  /*36e0*/  @!PT LDS RZ, [RZ] ;  /* 0x00000000fffff984 */ /* 0x000fe20000000800 */
[----:B------:R-:W-:Y:S01]  /*36f0*/  @!PT LDS RZ, [RZ] ;  /* 0x00000000fffff984 */ /* 0x000fe20000000800 */
[----:B------:R-:W-:Y:S01]  /*3700*/  @!PT LDS RZ, [RZ] ;  /* 0x00000000fffff984 */ /* 0x000fe20000000800 */
[----:B------:R3:W-:Y:S06]  /*3710*/  MEMBAR.ALL.CTA ;  /* 0x0000000000007992 */ /* 0x0007ec0000008000 */
[----:B---3--:R-:W3:Y:S02]  /*3720*/  FENCE.VIEW.ASYNC.S ;  /* 0x00000000000073c6 */ /* 0x008ee40000000000 */
[----:B---3--:R-:W-:Y:S01]  /*3730*/  SYNCS.ARRIVE.TRANS64.RED.A1T0 RZ, [UR5], RZ ;  /* 0x000000ffffff79a7 */ /* 0x008fe20008100405 */
[----:B--2---:R-:W-:-:S13]  /*3740*/  LOP3.LUT P1, RZ, R6, 0x1, RZ, 0xc0, !PT ;  /* 0x0000000106ff7812 */ /* 0x004fda000782c0ff */
[----:B------:R-:W-:Y:S05]  /*3750*/  @P1 BRA `(.L_x_54) ;  /* 0xfffffffc00981947 */ /* 0x000fea000383ffff */
[----:B------:R-:W-:-:S04]  /*3760*/  SHF.L.U32 R0, R2, 0x1f, RZ ;  /* 0x0000001f02007819 */ /* 0x000fc800000006ff */
[----:B------:R-:W2:Y:S02]  /*3770*/  SYNCS.PHASECHK.TRANS64 P0, [UR4+0xe8], R0 ;  /* 0x0000e800ff0075a7 */ /* 0x000ea40008001004 */
[----:B-12---:R-:W-:Y:S05]  /*3780*/  @P0 EXIT ;  /* 0x000000000000094d */ /* 0x006fea0003800000 */
[----:B------:R-:W-:-:S07]  /*3790*/  MOV R0, UR4 ;  /* 0x0000000400007c02 */ /* 0x000fce0008000f00 */
.L_x_55:
[----:B-1----:R-:W-:-:S04]  /*37a0*/  SHF.L.U32 R3, R2, 0x1f, RZ ;  /* 0x0000001f02037819 */ /* 0x002fc800000006ff */
[----:B------:R1:W2:Y:S03]  /*37b0*/  SYNCS.PHASECHK.TRANS64.TRYWAIT P0, [R0+URZ+0xe8], R3 ;  /* 0x0000e803000075a7 */ /* 0x0002a600080011ff */
[----:B--2---:R-:W-:Y:S05]  /*37c0*/  @!P0 NANOSLEEP.SYNCS 0x989680 ;  /* 0x009896800000895d */ /* 0x004fea0003900000 */
[----:B------:R-:W2:Y:S02]  /*37d0*/  @!P0 SYNCS.PHASECHK.TRANS64 P0, [R0+URZ+0xe8], R3 ;  /* 0x0000e803000085a7 */ /* 0x000ea400080010ff */
[----:B--2---:R-:W-:Y:S05]  /*37e0*/  @P0 EXIT ;  /* 0x000000000000094d */ /* 0x004fea0003800000 */
[----:B------:R-:W-:Y:S05]  /*37f0*/  BRA `(.L_x_55) ;  /* 0xfffffffc00e87947 */ /* 0x000fea000383ffff */
.L_x_51:
[----:B------:R-:W-:Y:S05]  /*3800*/  BRA.U UP4, `(.L_x_56) ;  /* 0x0000001104a07547 */ /* 0x000fea000b800000 */
[----:B------:R-:W2:Y:S01]  /*3810*/  S2UR UR4, SR_CgaCtaId ;  /* 0x00000000000479c3 */ /* 0x000ea20000008800 */
[----:B------:R-:W-:Y:S01]  /*3820*/  UMOV UR5, 0x40 ;  /* 0x0000004000057882 */ /* 0x000fe20000000000 */
[----:B------:R-:W-:Y:S01]  /*3830*/  NOP ;  /* 0x0000000000007918 */ /* 0x000fe20000000000 */
[----:B------:R-:W-:Y:S01]  /*3840*/  UMOV UR6, 0x400 ;  /* 0x0000040000067882 */ /* 0x000fe20000000000 */
[----:B--2---:R-:W-:Y:S02]  /*3850*/  ULEA UR5, UR4, UR5, 0x18 ;  /* 0x0000000504057291 */ /* 0x004fe4000f8ec0ff */
[----:B------:R-:W-:-:S07]  /*3860*/  ULEA UR6, UR4, UR6, 0x18 ;  /* 0x0000000604067291 */ /* 0x000fce000f8ec0ff */
[----:B------:R-:W2:Y:S02]  /*3870*/  LDS.U8 R3, [UR5+0x1c] ;  /* 0x00001c05ff037984 */ /* 0x000ea40008000000 */
[----:B--2---:R-:W-:-:S13]  /*3880*/  ISETP.NE.AND P0, PT, R3, RZ, PT ;  /* 0x000000ff0300720c */ /* 0x004fda0003f05270 */
[----:B------:R-:W-:Y:S05]  /*3890*/  @P0 BRA `(.L_x_57) ;  /* 0x0000000400080947 */ /* 0x000fea0003800000 */
[----:B------:R-:W-:Y:S02]  /*38a0*/  UISETP.NE.U32.AND UP1, UPT, UR41, 0x1, UPT ;  /* 0x000000012900788c */ /* 0x000fe4000bf25070 */
[----:B------:R-:W-:-:S07]  /*38b0*/  UIADD3 UR7, UPT, UPT, UR5, 0x8, URZ ;  /* 0x0000000805077890 */ /* 0x000fce000fffe0ff */
[----:B------:R-:W-:Y:S05]  /*38c0*/  BRA.U !UP1, `(.L_x_58) ;  /* 0x00000001099c7547 */ /* 0x000fea000b800000 */
[----:B------:R-:W-:Y:S01]  /*38d0*/  ELECT P0, URZ, PT ;  /* 0x0000000000ff782f */ /* 0x000fe20003800000 */
[----:B------:R-:W-:-:S12]  /*38e0*/  BSSY B0, `(.L_x_58) ;  /* 0x0000025000007945 */ /* 0x000fd80003800000 */
[----:B------:R-:W-:Y:S05]  /*38f0*/  @!P0 BRA `(.L_x_59) ;  /* 0x00000000008c8947 */ /* 0x000fea0003800000 */
[----:B------:R-:W-:-:S05]  /*3900*/  UMOV UR4, 0x10 ;  /* 0x0000001000047882 */ /* 0x000fca0000000000 */
[----:B------:R-:W-:Y:S04]  /*3910*/  DEPBAR.LE SB2, 0x36 ;  /* 0x0000ad800000791a */ /* 0x000fe80000000000 */
[----:B------:R-:W2:Y:S02]  /*3920*/  UTCATOMSWS.2CTA.FIND_AND_SET.ALIGN UP0, UR4, UR4 ;  /* 0x00000004000475e3 */ /* 0x000ea40008200800 */
[----:B--2---:R-:W-:Y:S01]  /*3930*/  MOV R10, UR4 ;  /* 0x00000004000a7c02 */ /* 0x004fe20008000f00 */
[----:B------:R-:W-:Y:S06]  /*3940*/  BRA.U UP0, `(.L_x_60) ;  /* 0x0000000100187547 */ /* 0x000fec000b800000 */
.L_x_61:
[----:B------:R-:W-:Y:S05]  /*3950*/  NANOSLEEP 0x64 ;  /* 0x000000640000795d */ /* 0x000fea0003800000 */
[----:B------:R-:W-:-:S05]  /*3960*/  UMOV UR4, 0x10 ;  /* 0x0000001000047882 */ /* 0x000fca0000000000 */
[----:B------:R-:W-:Y:S04]  /*3970*/  DEPBAR.LE SB2, 0x36 ;  /* 0x0000ad800000791a */ /* 0x000fe80000000000 */
[----:B------:R-:W2:Y:S02]  /*3980*/  UTCATOMSWS.2CTA.FIND_AND_SET.ALIGN UP0, UR4, UR4 ;  /* 0x00000004000475e3 */ /* 0x000ea40008200800 */
[----:B--2---:R-:W-:Y:S01]  /*3990*/  MOV R10, UR4 ;  /* 0x00000004000a7c02 */ /* 0x004fe20008000f00 */
[----:B------:R-:W-:Y:S05]  /*39a0*/  BRA.U !UP0, `(.L_x_61) ;  /* 0xfffffffd08e87547 */ /* 0x000fea000b83ffff */
.L_x_60:
[----:B------:R-:W2:Y:S01]  /*39b0*/  LDS R6, [UR5+0x10] ;  /* 0x00001005ff067984 */ /* 0x000ea20008000800 */
[----:B------:R-:W-:Y:S01]  /*39c0*/  IMAD.U32 R3, RZ, RZ, UR6 ;  /* 0x00000006ff037e24 */ /* 0x000fe2000f8e00ff */
[----:B------:R-:W-:-:S03]  /*39d0*/  MOV R4, UR40 ;  /* 0x0000002800047c02 */ /* 0x000fc60008000f00 */
[----:B------:R-:W-:Y:S01]  /*39e0*/  VIADD R3, R3, 0x130 ;  /* 0x0000013003037836 */ /* 0x000fe20000000000 */
[----:B--2---:R-:W-:-:S04]  /*39f0*/  SHF.L.U32 R6, R6, 0x1f, RZ ;  /* 0x0000001f06067819 */ /* 0x004fc800000006ff */
[----:B------:R-:W2:Y:S02]  /*3a00*/  SYNCS.PHASECHK.TRANS64.TRYWAIT P0, [UR5+0x8], R6 ;  /* 0x00000806ff0075a7 */ /* 0x000ea40008001105 */
[----:B--2---:R-:W-:Y:S05]  /*3a10*/  @P0 BRA `(.L_x_62) ;  /* 0x0000000000080947 */ /* 0x004fea0003800000 */
[----:B------:R-:W2:Y:S02]  /*3a20*/  SYNCS.PHASECHK.TRANS64.TRYWAIT P0, [UR5+0x8], R6 ;  /* 0x00000806ff0075a7 */ /* 0x000ea40008001105 */
[----:B--2---:R-:W-:Y:S05]  /*3a30*/  @!P0 BRA `(.L_x_63) ;  /* 0x0000005c00188947 */ /* 0x004fea0003800000 */
.L_x_62:
[----:B------:R-:W-:Y:S01]  /*3a40*/  PRMT R4, R4, 0x654, R3 ;  /* 0x0000065404047816 */ /* 0x000fe20000000003 */
[----:B------:R-:W-:Y:S01]  /*3a50*/  HFMA2 R3, -RZ, RZ, 0, 5.9604644775390625e-08 ;  /* 0x00000001ff037431 */ /* 0x000fe200000001ff */
[----:B------:R-:W-:Y:S01]  /*3a60*/  UPRMT UR4, UR40, 0x654, UR7 ;  /* 0x0000065428047896 */ /* 0x000fe20008000007 */
[----:B------:R-:W-:Y:S02]  /*3a70*/  IMAD.MOV.U32 R7, RZ, RZ, 0xffff ;  /* 0x0000ffffff077424 */ /* 0x000fe400078e00ff */
[----:B--2---:R-:W-:Y:S02]  /*3a80*/  IMAD.MOV.U32 R6, RZ, RZ, 0x4 ;  /* 0x00000004ff067424 */ /* 0x004fe400078e00ff */
[----:B------:R-:W-:Y:S01]  /*3a90*/  IMAD.SHL.U32 R9, R10, 0x20, RZ ;  /* 0x000000200a097824 */ /* 0x000fe200078e00ff */
[----:B------:R-:W-:Y:S02]  /*3aa0*/  MOV R5, UR4 ;  /* 0x0000000400057c02 */ /* 0x000fe40008000f00 */
[-C--:B------:R-:W-:Y:S01]  /*3ab0*/  SHF.L.U32 R8, R7, R10.reuse, RZ ;  /* 0x0000000a07087219 */ /* 0x080fe200000006ff */
[----:B------:R2:W-:Y:S01]  /*3ac0*/  SYNCS.ARRIVE.TRANS64.RED RZ, [UR4], R6 ;  /* 0x00000006ffff79a7 */ /* 0x0005e20008000404 */
[----:B------:R-:W-:Y:S01]  /*3ad0*/  SHF.L.U32 R7, R3, R10, RZ ;  /* 0x0000000a03077219 */ /* 0x000fe200000006ff */
[----:B------:R2:W-:Y:S04]  /*3ae0*/  STS [UR6+0x130], R9 ;  /* 0x00013009ff007988 */ /* 0x0005e80008000806 */
[----:B------:R2:W-:Y:S04]  /*3af0*/  STAS [R4.64], R10 ;  /* 0x0000000a04007dbd */ /* 0x0005e8000c0008ff */
[----:B------:R2:W-:Y:S04]  /*3b00*/  ATOMS.OR RZ, [UR5+0x14], R8 ;  /* 0x00001408ffff798c */ /* 0x0005e8000b000005 */
[----:B------:R2:W-:Y:S04]  /*3b10*/  ATOMS.OR RZ, [UR5+0x18], R7 ;  /* 0x00001807ffff798c */ /* 0x0005e8000b000005 */
[----:B------:R2:W-:Y:S02]  /*3b20*/  ATOMS.XOR RZ, [UR5+0x10], R3 ;  /* 0x00001003ffff798c */ /* 0x0005e4000b800005 */
.L_x_59:
[----:B-1----:R-:W-:Y:S05]  /*3b30*/  BSYNC B0 ;  /* 0x0000000000007941 */ /* 0x002fea0003800000 */
.L_x_58:
[----:B------:R-:W-:Y:S05]  /*3b40*/  BRA.U UP1, `(.L_x_64) ;  /* 0x00000001016c7547 */ /* 0x000fea000b800000 */
[----:B------:R-:W-:-:S03]  /*3b50*/  UMOV UR4, 0xffffffff ;  /* 0xffffffff00047882 */ /* 0x000fc60000000000 */
[----:B------:R-:W-:Y:S05]  /*3b60*/  BRA.DIV UR4, `(.L_x_65) ;  /* 0x0000005a04e47947 */ /* 0x000fea000b800000 */
[----:B------:R-:W-:-:S13]  /*3b70*/  ELECT P6, URZ, PT ;  /* 0x0000000000ff782f */ /* 0x000fda00038c0000 */
.L_x_161:
[----:B------:R-:W-:Y:S05]  /*3b80*/  @!P6 BRA `(.L_x_64) ;  /* 0x00000000005ce947 */ /* 0x000fea0003800000 */
[----:B--2---:R-:W2:Y:S02]  /*3b90*/  LDS R4, [UR5+0x10] ;  /* 0x00001005ff047984 */ /* 0x004ea40008000800 */
[----:B--2---:R-:W-:-:S04]  /*3ba0*/  SHF.L.U32 R4, R4, 0x1f, RZ ;  /* 0x0000001f04047819 */ /* 0x004fc800000006ff */
[----:B------:R-:W2:Y:S02]  /*3bb0*/  SYNCS.PHASECHK.TRANS64.TRYWAIT P0, [UR5+0x8], R4 ;  /* 0x00000804ff0075a7 */ /* 0x000ea40008001105 */
[----:B--2---:R-:W-:Y:S05]  /*3bc0*/  @P0 BRA `(.L_x_66) ;  /* 0x0000000000080947 */ /* 0x004fea0003800000 */
[----:B------:R-:W2:Y:S02]  /*3bd0*/  SYNCS.PHASECHK.TRANS64.TRYWAIT P0, [UR5+0x8], R4 ;  /* 0x00000804ff0075a7 */ /* 0x000ea40008001105 */
[----:B--2---:R-:W-:Y:S05]  /*3be0*/  @!P0 BRA `(.L_x_67) ;  /* 0x0000005800e48947 */ /* 0x004fea0003800000 */
.L_x_66:
[----:B------:R-:W3:Y:S01]  /*3bf0*/  LDS R6, [UR6+0x130] ;  /* 0x00013006ff067984 */ /* 0x000ee20008000800 */
[----:B--2---:R-:W-:Y:S02]  /*3c00*/  HFMA2 R3, -RZ, RZ, 0, 5.9604644775390625e-08 ;  /* 0x00000001ff037431 */ /* 0x004fe400000001ff */
[----:B------:R-:W-:Y:S01]  /*3c10*/  IMAD.MOV.U32 R4, RZ, RZ, 0xffff ;  /* 0x0000ffffff047424 */ /* 0x000fe200078e00ff */
[----:B------:R-:W-:Y:S01]  /*3c20*/  UPRMT UR4, UR40, 0x654, UR7 ;  /* 0x0000065428047896 */ /* 0x000fe20008000007 */
[----:B---3--:R-:W-:-:S03]  /*3c30*/  IMAD.SHL.U32 R5, R6, 0x20, RZ ;  /* 0x0000002006057824 */ /* 0x008fc600078e00ff */
[-C--:B------:R-:W-:Y:S02]  /*3c40*/  SHF.L.U32 R4, R4, R6.reuse, RZ ;  /* 0x0000000604047219 */ /* 0x080fe400000006ff */
[----:B------:R-:W-:Y:S01]  /*3c50*/  SHF.L.U32 R6, R3, R6, RZ ;  /* 0x0000000603067219 */ /* 0x000fe200000006ff */
[----:B------:R3:W-:Y:S04]  /*3c60*/  STS [UR6+0x130], R5 ;  /* 0x00013005ff007988 */ /* 0x0007e80008000806 */
[----:B------:R3:W-:Y:S04]  /*3c70*/  ATOMS.OR RZ, [UR5+0x14], R4 ;  /* 0x00001404ffff798c */ /* 0x0007e8000b000005 */
[----:B------:R3:W-:Y:S01]  /*3c80*/  ATOMS.OR RZ, [UR5+0x18], R6 ;  /* 0x00001806ffff798c */ /* 0x0007e2000b000005 */
[----:B------:R-:W-:Y:S03]  /*3c90*/  SYNCS.ARRIVE.TRANS64.RED.A1T0 RZ, [UR4], RZ ;  /* 0x000000ffffff79a7 */ /* 0x000fe60008100404 */
[----:B------:R3:W-:Y:S01]  /*3ca0*/  ATOMS.XOR RZ, [UR5+0x10], R3 ;  /* 0x00001003ffff798c */ /* 0x0007e2000b800005 */
[----:B------:R-:W-:Y:S05]  /*3cb0*/  BRA `(.L_x_64) ;  /* 0x0000000000107947 */ /* 0x000fea0003800000 */
.L_x_57:
[----:B------:R-:W-:Y:S02]  /*3cc0*/  MOV R3, 0xffffffff ;  /* 0xffffffff00037802 */ /* 0x000fe40000000f00 */
[----:B------:R-:W-:-:S03]  /*3cd0*/  MOV R4, 0x3d00 ;  /* 0x00003d0000047802 */ /* 0x000fc60000000f00 */
[----:B------:R2:W-:Y:S04]  /*3ce0*/  STS [UR6+0x130], R3 ;  /* 0x00013003ff007988 */ /* 0x0005e80008000806 */
[----:B-12--5:R-:W-:Y:S05]  /*3cf0*/  CALL.REL.NOINC `($__internal_1_$__cuda_sm10x_tcgen05_guardrail_trap_phase_invalid_during_alloc) ;  /* 0x0000006000207944 */ /* 0x026fea0003c00000 */
.L_x_64:
[----:B------:R-:W-:Y:S05]  /*3d00*/  WARPSYNC.ALL ;  /* 0x0000000000007948 */ /* 0x000fea0003800000 */
[----:B------:R-:W4:Y:S01]  /*3d10*/  S2UR UR21, SR_CgaCtaId ;  /* 0x00000000001579c3 */ /* 0x000f220000008800 */
[----:B------:R-:W-:Y:S01]  /*3d20*/  UMOV UR4, 0x400 ;  /* 0x0000040000047882 */ /* 0x000fe20000000000 */
[----:B------:R-:W-:-:S06]  /*3d30*/  NOP ;  /* 0x0000000000007918 */ /* 0x000fcc0000000000 */
[----:B------:R-:W-:Y:S06]  /*3d40*/  BAR.ARV 0x6, 0xa0 ;  /* 0x0182800000007b1d */ /* 0x000fec0000002000 */
[----:B------:R-:W1:Y:S01]  /*3d50*/  LDCU UR7, c[0x0][0x390] ;  /* 0x00007200ff0777ac */ /* 0x000e620008000800 */
[----:B------:R-:W-:Y:S01]  /*3d60*/  LOP3.LUT R2, R2, 0xffff, RZ, 0xc0, !PT ;  /* 0x0000ffff02027812 */ /* 0x000fe200078ec0ff */
[----:B------:R-:W-:Y:S01]  /*3d70*/  IMAD.MOV.U32 R11, RZ, RZ, 0x1 ;  /* 0x00000001ff0b7424 */ /* 0x000fe200078e00ff */
[----:B------:R-:W-:Y:S01]  /*3d80*/  LOP3.LUT R0, R0, 0xffff, RZ, 0xc0, !PT ;  /* 0x0000ffff00007812 */ /* 0x000fe200078ec0ff */
[----:B--2---:R-:W-:Y:S01]  /*3d90*/  IMAD.MOV.U32 R10, RZ, RZ, RZ ;  /* 0x000000ffff0a7224 */ /* 0x004fe200078e00ff */
[----:B------:R-:W-:Y:S01]  /*3da0*/  R2UR UR22, R2 ;  /* 0x00000000021672ca */ /* 0x000fe200000e0000 */
[----:B------:R-:W-:Y:S01]  /*3db0*/  IMAD.MOV.U32 R8, RZ, RZ, RZ ;  /* 0x000000ffff087224 */ /* 0x000fe200078e00ff */
[----:B------:R-:W-:Y:S01]  /*3dc0*/  R2UR UR37, R0 ;  /* 0x00000000002572ca */ /* 0x000fe200000e0000 */
[----:B------:R-:W-:Y:S01]  /*3dd0*/  UMOV UR25, URZ ;  /* 0x000000ff00197c82 */ /* 0x000fe20008000000 */
[----:B------:R-:W-:Y:S01]  /*3de0*/  UMOV UR18, URZ ;  /* 0x000000ff00127c82 */ /* 0x000fe20008000000 */
[----:B----4-:R-:W-:-:S02]  /*3df0*/  ULEA UR21, UR21, UR4, 0x18 ;  /* 0x0000000415157291 */ /* 0x010fc4000f8ec0ff */
[----:B------:R-:W-:Y:S02]  /*3e00*/  UISETP.NE.AND UP4, UPT, UR41, URZ, UPT ;  /* 0x000000ff2900728c */ /* 0x000fe4000bf85270 */
[----:B------:R-:W-:Y:S02]  /*3e10*/  UIADD3 UR5, UPT, UPT, UR21, 0x6400, URZ ;  /* 0x0000640015057890 */ /* 0x000fe4000fffe0ff */
[----:B------:R-:W-:Y:S02]  /*3e20*/  UIADD3 UR6, UPT, UPT, UR21, 0x2e400, URZ ;  /* 0x0002e40015067890 */ /* 0x000fe4000fffe0ff */
[----:B-1----:R-:W-:Y:S01]  /*3e30*/  UIADD3 UR7, UPT, UPT, UR7, 0x3f, URZ ;  /* 0x0000003f07077890 */ /* 0x002fe2000fffe0ff */
[----:B---3--:R-:W1:Y:S01]  /*3e40*/  LDS R3, [UR21+0x130] ;  /* 0x00013015ff037984 */ /* 0x008e620008000800 */
[----:B------:R-:W-:Y:S02]  /*3e50*/  USHF.R.U32.HI UR5, URZ, 0x4, UR5 ;  /* 0x00000004ff057899 */ /* 0x000fe40008011605 */
[----:B------:R-:W-:-:S02]  /*3e60*/  USHF.R.S32.HI UR4, URZ, 0x1f, UR7 ;  /* 0x0000001fff047899 */ /* 0x000fc40008011407 */
[----:B------:R-:W-:Y:S02]  /*3e70*/  UIADD3 UR36, UPT, UPT, UR21, 0xe8, URZ ;  /* 0x000000e815247890 */ /* 0x000fe4000fffe0ff */
[----:B------:R-:W-:Y:S02]  /*3e80*/  ULEA.HI UR4, UR4, UR7, URZ, 0x6 ;  /* 0x0000000704047291 */ /* 0x000fe4000f8f30ff */
[----:B------:R-:W-:Y:S02]  /*3e90*/  USHF.R.U32.HI UR6, URZ, 0x4, UR6 ;  /* 0x00000004ff067899 */ /* 0x000fe40008011606 */
[----:B------:R-:W-:Y:S02]  /*3ea0*/  USHF.R.S32.HI UR27, URZ, 0x6, UR4 ;  /* 0x00000006ff1b7899 */ /* 0x000fe40008011404 */
[----:B------:R-:W-:Y:S02]  /*3eb0*/  ULOP3.LUT UR23, UR5, 0x3fff, URZ, 0xc0, !UPT ;  /* 0x00003fff05177892 */ /* 0x000fe4000f8ec0ff */
[----:B------:R-:W-:-:S02]  /*3ec0*/  UISETP.LT.AND UP0, UPT, UR27, 0x1, UPT ;  /* 0x000000011b00788c */ /* 0x000fc4000bf01270 */
[----:B------:R-:W-:Y:S02]  /*3ed0*/  UPRMT UR36, URZ, 0x654, UR36 ;  /* 0x00000654ff247896 */ /* 0x000fe40008000024 */
[----:B------:R-:W-:Y:S02]  /*3ee0*/  USEL UR38, UR27, 0x1, !UP0 ;  /* 0x000000011b267887 */ /* 0x000fe4000c000000 */
[----:B------:R-:W-:Y:S02]  /*3ef0*/  ULOP3.LUT UR24, UR6, 0x3fff, URZ, 0xc0, !UPT ;  /* 0x00003fff06187892 */ /* 0x000fe4000f8ec0ff */
[----:B------:R-:W-:Y:S02]  /*3f00*/  ULOP3.LUT UR23, UR23, 0x2000000, URZ, 0xfc, !UPT ;  /* 0x0200000017177892 */ /* 0x000fe4000f8efcff */
[----:B------:R-:W-:Y:S01]  /*3f10*/  UIADD3 UR38, UPT, UPT, -UR38, URZ, URZ ;  /* 0x000000ff26267290 */ /* 0x000fe2000fffe1ff */
[----:B------:R-:W-:Y:S01]  /*3f20*/  UMOV UR34, 0x0 ;  /* 0x0000000000227882 */ /* 0x000fe20000000000 */
[----:B------:R-:W-:Y:S01]  /*3f30*/  UMOV UR35, 0x10118490 ;  /* 0x1011849000237882 */ /* 0x000fe20000000000 */
[----:B------:R-:W-:Y:S01]  /*3f40*/  UMOV UR32, 0x0 ;  /* 0x0000000000207882 */ /* 0x000fe20000000000 */
[----:B------:R-:W-:Y:S01]  /*3f50*/  UMOV UR33, 0x10118490 ;  /* 0x1011849000217882 */ /* 0x000fe20000000000 */
[----:B------:R-:W-:Y:S01]  /*3f60*/  UMOV UR30, 0x0 ;  /* 0x00000000001e7882 */ /* 0x000fe20000000000 */
[----:B------:R-:W-:Y:S01]  /*3f70*/  UMOV UR31, 0x10118490 ;  /* 0x10118490001f7882 */ /* 0x000fe20000000000 */
[----:B------:R-:W-:Y:S01]  /*3f80*/  UMOV UR28, 0x0 ;  /* 0x00000000001c7882 */ /* 0x000fe20000000000 */
[----:B------:R-:W-:Y:S01]  /*3f90*/  UMOV UR29, 0x10118490 ;  /* 0x10118490001d7882 */ /* 0x000fe20000000000 */
[C---:B-1----:R-:W-:Y:S01]  /*3fa0*/  VIADD R5, R3.reuse, 0x40 ;  /* 0x0000004003057836 */ /* 0x042fe20000000000 */
[----:B------:R-:W-:-:S04]  /*3fb0*/  LOP3.LUT R4, R3, 0xffff, RZ, 0xc0, !PT ;  /* 0x0000ffff03047812 */ /* 0x000fc800078ec0ff */
[----:B------:R-:W-:-:S05]  /*3fc0*/  LOP3.LUT R5, R5, 0xffff, RZ, 0xc0, !PT ;  /* 0x0000ffff05057812 */ /* 0x000fca00078ec0ff */
[----:B------:R1:W-:Y:S02]  /*3fd0*/  STL.64 [R1], R4 ;  /* 0x0000000401007387 */ /* 0x0003e40000100a00 */
.L_x_76:
[----:B-1----:R-:W-:-:S04]  /*3fe0*/  SHF.L.U32 R5, R10, 0x1f, RZ ;  /* 0x0000001f0a057819 */ /* 0x002fc800000006ff */
[----:B------:R-:W1:Y:S02]  /*3ff0*/  SYNCS.PHASECHK.TRANS64.TRYWAIT P0, [UR21+0xe0], R5 ;  /* 0x0000e005ff0075a7 */ /* 0x000e640008001115 */
[----:B-12-4-:R-:W-:Y:S05]  /*4000*/  @!P0 BRA `(.L_x_68) ;  /* 0x0000005400f48947 */ /* 0x016fea0003800000 */
.L_x_163:
[----:B-1----:R-:W1:Y:S01]  /*4010*/  LDS.128 R4, [UR21+0x120] ;  /* 0x00012015ff047984 */ /* 0x002e620008000c00 */
[----:B------:R-:W-:Y:S01]  /*4020*/  ULEA UR26, UR25, UR21, 0x3 ;  /* 0x00000015191a7291 */ /* 0x000fe2000f8e18ff */
[----:B------:R-:W-:Y:S01]  /*4030*/  @!PT LDS RZ, [RZ] ;  /* 0x00000000fffff984 */ /* 0x000fe20000000800 */
[----:B------:R-:W-:Y:S01]  /*4040*/  @!PT LDS RZ, [RZ] ;  /* 0x00000000fffff984 */ /* 0x000fe20000000800 */
[----:B------:R-:W-:Y:S01]  /*4050*/  @!PT LDS RZ, [RZ] ;  /* 0x00000000fffff984 */ /* 0x000fe20000000800 */
[----:B------:R-:W-:Y:S01]  /*4060*/  @!PT LDS RZ, [RZ] ;  /* 0x00000000fffff984 */ /* 0x000fe20000000800 */
[----:B------:R2:W-:Y:S06]  /*4070*/  MEMBAR.ALL.CTA ;  /* 0x0000000000007992 */ /* 0x0005ec0000008000 */
[----:B--2---:R-:W2:Y:S02]  /*4080*/  FENCE.VIEW.ASYNC.S ;  /* 0x00000000000073c6 */ /* 0x004ea40000000000 */
[----:B--2---:R-:W-:Y:S01]  /*4090*/  SYNCS.ARRIVE.TRANS64.RED.A1T0 RZ, [UR36], RZ ;  /* 0x000000ffffff79a7 */ /* 0x004fe20008100424 */
[----:B------:R-:W-:Y:S05]  /*40a0*/  BRA.U UP4, `(.L_x_69) ;  /* 0x00000001040c7547 */ /* 0x000fea000b800000 */
[----:B------:R-:W-:-:S04]  /*40b0*/  SHF.L.U32 R9, R11, 0x1f, RZ ;  /* 0x0000001f0b097819 */ /* 0x000fc800000006ff */
[----:B------:R-:W2:Y:S02]  /*40c0*/  SYNCS.PHASECHK.TRANS64.TRYWAIT P0, [UR26+0x100], R9 ;  /* 0x00010009ff0075a7 */ /* 0x000ea4000800111a */
[----:B--2---:R-:W-:Y:S05]  /*40d0*/  @!P0 BRA `(.L_x_70) ;  /* 0x0000005400d88947 */ /* 0x004fea0003800000 */
.L_x_69:
[----:B------:R-:W-:Y:S05]  /*40e0*/  BRA.U UP4, `(.L_x_71) ;  /* 0x00000005040c7547 */ /* 0x000fea000b800000 */
[----:B------:R-:W3:Y:S02]  /*40f0*/  LDCU UR4, c[0x0][0x390] ;  /* 0x00007200ff0477ac */ /* 0x000ee40008000800 */
[----:B---3--:R-:W-:-:S09]  /*4100*/  UISETP.GE.AND UP0, UPT, UR4, 0x1, UPT ;  /* 0x000000010400788c */ /* 0x008fd2000bf06270 */
[----:B------:R-:W-:Y:S05]  /*4110*/  BRA.U !UP0, `(.L_x_72) ;  /* 0x0000000108f47547 */ /* 0x000fea000b800000 */
[----:B------:R-:W-:Y:S01]  /*4120*/  ULEA UR4, UR25, UR48, 0x2 ;  /* 0x0000003019047291 */ /* 0x000fe2000f8e10ff */
[----:B--2---:R-:W-:-:S08]  /*4130*/  SHF.L.U32 R0, R8, 0x1f, RZ ;  /* 0x0000001f08007819 */ /* 0x004fd000000006ff */
[----:B------:R-:W5:Y:S01]  /*4140*/  LDL R2, [UR4] ;  /* 0x00000004ff027983 */ /* 0x000f620008100800 */
[----:B------:R-:W-:Y:S02]  /*4150*/  ULEA UR4, UR18, UR21, 0x3 ;  /* 0x0000001512047291 */ /* 0x000fe4000f8e18ff */
[----:B------:R-:W-:Y:S01]  /*4160*/  UPLOP3.LUT UP2, UPT, UPT, UPT, UPT, 0x40, 0x4 ;  /* 0x000000000004789c */ /* 0x000fe20003f4e870 */
[----:B------:R-:W-:Y:S01]  /*4170*/  UMOV UR20, UR38 ;  /* 0x0000002600147c82 */ /* 0x000fe20008000000 */
[----:B------:R-:W-:-:S05]  /*4180*/  UMOV UR19, UR27 ;  /* 0x0000001b00137c82 */ /* 0x000fca0008000000 */
[----:B------:R2:W3:Y:S01]  /*4190*/  SYNCS.PHASECHK.TRANS64.TRYWAIT P2, [UR4], R0 ;  /* 0x00000000ff0075a7 */ /* 0x0004e20008041104 */
[----:B------:R-:W-:-:S05]  /*41a0*/  UMOV UR4, UR18 ;  /* 0x0000001200047c82 */ /* 0x000fca0008000000 */
.L_x_75:
[----:B------:R-:W-:Y:S02]  /*41b0*/  UIADD3 UR20, UPT, UPT, UR20, 0x1, URZ ;  /* 0x0000000114147890 */ /* 0x000fe4000fffe0ff */
[----:B------:R-:W-:Y:S02]  /*41c0*/  ULEA UR17, UR4, UR21, 0x3 ;  /* 0x0000001504117291 */ /* 0x000fe4000f8e18ff */
[----:B------:R-:W-:Y:S01]  /*41d0*/  UISETP.NE.AND UP3, UPT, UR20, URZ, UPT ;  /* 0x000000ff1400728c */ /* 0x000fe2000bf65270 */
[----:B--234-:R-:W-:Y:S10]  /*41e0*/  @P2 BRA `(.L_x_73) ;  /* 0x00000000000c2947 */ /* 0x01cff40003800000 */
[----:B------:R-:W-:Y:S04]  /*41f0*/  SHF.L.U32 R9, R8, 0x1f, RZ ;  /* 0x0000001f08097819 */ /* 0x000fe800000006ff */
[----:B------:R-:W3:Y:S02]  /*4200*/  SYNCS.PHASECHK.TRANS64.TRYWAIT P0, [UR17], R9 ;  /* 0x00000009ff0075a7 */ /* 0x000ee40008001111 */
[----:B---3--:R-:W-:Y:S05]  /*4210*/  @!P0 BRA `(.L_x_74) ;  /* 0x0000005400a08947 */ /* 0x008fea0003800000 */
.L_x_73:
[----:B------:R-:W-:Y:S01]  /*4220*/  UISETP.NE.AND UP0, UPT, UR19, 0x1, UPT ;  /* 0x000000011300788c */ /* 0x000fe2000bf05270 */
[----:B------:R-:W-:Y:S01]  /*4230*/  PLOP3.LUT P2, PT, PT, PT, PT, 0x80, 0x8 ;  /* 0x000000000008781c */ /* 0x000fe20003f4f070 */
[----:B------:R-:W-:Y:S02]  /*4240*/  UIADD3 UR5, UPT, UPT, UR4, 0x1, URZ ;  /* 0x0000000104057890 */ /* 0x000fe4000fffe0ff */
[----:B------:R-:W-:Y:S02]  /*4250*/  ULEA UR10, UR4, UR24, 0x8 ;  /* 0x00000018040a7291 */ /* 0x000fe4000f8e40ff */
[----:B------:R-:W-:Y:S01]  /*4260*/  UISETP.NE.AND UP1, UPT, UR5, 0xa, UPT ;  /* 0x0000000a0500788c */ /* 0x000fe2000bf25270 */
[----:B------:R-:W-:Y:S01]  /*4270*/  PLOP3.LUT P0, PT, PT, PT, UP0, 0x80, 0x8 ;  /* 0x000000000008781c */ /* 0x000fe20003f0f008 */
[----:B------:R-:W-:Y:S02]  /*4280*/  ULEA UR14, UR4, UR23, 0xa ;  /* 0x00000017040e7291 */ /* 0x000fe4000f8e50ff */
[----:B------:R-:W-:Y:S02]  /*4290*/  USEL UR6, URZ, 0x1, UP1 ;  /* 0x00000001ff067887 */ /* 0x000fe40008800000 */
[----:B------:R-:W-:Y:S01]  /*42a0*/  USEL UR18, UR5, URZ, UP1 ;  /* 0x000000ff05127287 */ /* 0x000fe20008800000 */
[----:B------:R-:W-:Y:S11]  /*42b0*/  ELECT P1, URZ, PT ;  /* 0x0000000000ff782f */ /* 0x000ff60003820000 */
[----:B------:R-:W-:Y:S02]  /*42c0*/  @!UPT UIADD3 URZ, UPT, UPT, URZ, URZ, URZ ;  /* 0x000000fffffff290 */ /* 0x000fe4000fffe0ff */
[----:B-----5:R-:W-:Y:S01]  /*42d0*/  @P1 R2UR.BROADCAST UR4, R2 ;  /* 0x00000000020412ca */ /* 0x020fe200008e0000 */
[----:B------:R-:W-:Y:S01]  /*42e0*/  @UP0 ULEA UR5, UR18, UR21, 0x3 ;  /* 0x0000001512050291 */ /* 0x000fe2000f8e18ff */
[----:B------:R-:W-:Y:S01]  /*42f0*/  LOP3.LUT R8, R8, UR6, RZ, 0x3c, !PT ;  /* 0x0000000608087c12 */ /* 0x000fe2000f8e3cff */
[----:B------:R-:W-:Y:S02]  /*4300*/  UIADD3 UR8, UPT, UPT, UR10, 0x40, URZ ;  /* 0x000000400a087890 */ /* 0x000fe4000fffe0ff */
[----:B------:R-:W-:Y:S01]  /*4310*/  UIADD3 UR6, UPT, UPT, UR14, 0x80, URZ ;  /* 0x000000800e067890 */ /* 0x000fe2000fffe0ff */
[----:B--2---:R-:W-:Y:S01]  /*4320*/  @P0 SHF.L.U32 R0, R8, 0x1f, RZ ;  /* 0x0000001f08000819 */ /* 0x004fe200000006ff */
[----:B------:R-:W-:Y:S02]  /*4330*/  UIADD3 UR12, UPT, UPT, UR10, 0x80, URZ ;  /* 0x000000800a0c7890 */ /* 0x000fe4000fffe0ff */
[----:B------:R-:W-:Y:S01]  /*4340*/  UIADD3 UR19, UPT, UPT, UR19, -0x1, URZ ;  /* 0xffffffff13137890 */ /* 0x000fe2000fffe0ff */
[----:B------:R4:W2:Y:S01]  /*4350*/  @P0 SYNCS.PHASECHK.TRANS64.TRYWAIT P2, [UR5], R0 ;  /* 0x00000000ff0005a7 */ /* 0x0008a20008041105 */
[----:B------:R-:W-:Y:S11]  /*4360*/  ELECT P0, URZ, PT ;  /* 0x0000000000ff782f */ /* 0x000ff60003800000 */
[----:B------:R-:W-:Y:S02]  /*4370*/  @!UPT UIADD3 URZ, UPT, UPT, URZ, URZ, URZ ;  /* 0x000000fffffff290 */ /* 0x000fe4000fffe0ff */
[C---:B------:R-:W-:Y:S02]  /*4380*/  @P0 R2UR.BROADCAST UR16, R2.reuse ;  /* 0x00000000021002ca */ /* 0x040fe400008e0000 */
[----:B------:R-:W-:Y:S01]  /*4390*/  ELECT P0, URZ, PT ;  /* 0x0000000000ff782f */ /* 0x000fe20003800000 */
[----:B------:R-:W-:Y:S01]  /*43a0*/  UMOV UR11, 0x80004020 ;  /* 0x80004020000b7882 */ /* 0x000fe20000000000 */
[----:B------:R-:W-:Y:S01]  /*43b0*/  UMOV UR15, 0x40004040 ;  /* 0x40004040000f7882 */ /* 0x000fe20000000000 */
[----:B------:R-:W-:Y:S01]  /*43c0*/  UMOV UR9, 0x80004020 ;  /* 0x8000402000097882 */ /* 0x000fe20000000000 */
[----:B------:R3:W-:Y:S01]  /*43d0*/  UTCHMMA.2CTA gdesc[UR14], gdesc[UR10], tmem[UR4], tmem[UR34], idesc[UR35], UP2 ;  /* 0x00ff220a0e0075ea */ /* 0x0007e20009200004 */
[----:B------:R-:W-:Y:S01]  /*43e0*/  UPLOP3.LUT UP2, UPT, UPT, UPT, UPT, 0x80, 0x8 ;  /* 0x000000000008789c */ /* 0x000fe20003f4f070 */
[----:B------:R-:W-:Y:S01]  /*43f0*/  UMOV UR7, 0x40004040 ;  /* 0x4000404000077882 */ /* 0x000fe20000000000 */
[----:B------:R-:W-:Y:S01]  /*4400*/  UMOV UR13, 0x80004020 ;  /* 0x80004020000d7882 */ /* 0x000fe20000000000 */
[----:B------:R-:W-:Y:S03]  /*4410*/  UMOV UR5, 0x40004040 ;  /* 0x4000404000057882 */ /* 0x000fe60000000000 */
[----:B------:R1:W-:Y:S01]  /*4420*/  UTCHMMA.2CTA gdesc[UR6], gdesc[UR8], tmem[UR16], tmem[UR32], idesc[UR33], UPT ;  /* 0x00ff2008060075ea */ /* 0x0003e2000ba00010 */
[----:B---3--:R-:W-:Y:S01]  /*4430*/  UIADD3 UR4, UPT, UPT, UR14, 0x100, URZ ;  /* 0x000001000e047890 */ /* 0x008fe2000fffe0ff */
[C---:B------:R-:W-:Y:S02]  /*4440*/  @P0 R2UR.BROADCAST UR15, R2.reuse ;  /* 0x00000000020f02ca */ /* 0x040fe400008e0000 */
[----:B------:R-:W-:Y:S01]  /*4450*/  ELECT P0, URZ, PT ;  /* 0x0000000000ff782f */ /* 0x000fe20003800000 */
[----:B------:R-:W-:Y:S02]  /*4460*/  UIADD3 UR10, UPT, UPT, UR10, 0xc0, URZ ;  /* 0x000000c00a0a7890 */ /* 0x000fe4000fffe0ff */
[----:B-1----:R-:W-:Y:S10]  /*4470*/  UIADD3 UR6, UPT, UPT, UR14, 0x180, URZ ;  /* 0x000001800e067890 */ /* 0x002ff4000fffe0ff */
[----:B------:R-:W-:Y:S01]  /*4480*/  @P0 R2UR.BROADCAST UR9, R2 ;  /* 0x00000000020902ca */ /* 0x000fe200008e0000 */
[----:B------:R-:W-:Y:S01]  /*4490*/  UIADD3 UR8, UPT, UPT, UR17, 0x50, URZ ;  /* 0x0000005011087890 */ /* 0x000fe2000fffe0ff */
[----:B------:R1:W-:Y:S11]  /*44a0*/  UTCHMMA.2CTA gdesc[UR4], gdesc[UR12], tmem[UR15], tmem[UR30], idesc[UR31], UPT ;  /* 0x00ff1e0c040075ea */ /* 0x0003f6000ba0000f */
[----:B------:R4:W-:Y:S01]  /*44b0*/  UTCHMMA.2CTA gdesc[UR6], gdesc[UR10], tmem[UR9], tmem[UR28], idesc[UR29], UPT ;  /* 0x00ff1c0a060075ea */ /* 0x0009e2000ba00009 */
[----:B------:R4:W-:Y:S01]  /*44c0*/  UTCBAR.2CTA.MULTICAST [UR8], URZ, UR22 ;  /* 0x000000ff080073e9 */ /* 0x0009e20008200816 */
[----:B-1----:R-:W-:Y:S01]  /*44d0*/  UMOV UR4, UR18 ;  /* 0x0000001200047c82 */ /* 0x002fe20008000000 */
[----:B------:R-:W-:Y:S05]  /*44e0*/  BRA.U UP3, `(.L_x_75) ;  /* 0xfffffffd03307547 */ /* 0x000fea000b83ffff */
.L_x_72:
[----:B------:R-:W-:-:S09]  /*44f0*/  UIADD3 UR4, UPT, UPT, UR26, 0xf0, URZ ;  /* 0x000000f01a047890 */ /* 0x000fd2000fffe0ff */
[----:B------:R3:W-:Y:S01]  /*4500*/  UTCBAR.2CTA.MULTICAST [UR4], URZ, UR37 ;  /* 0x000000ff040073e9 */ /* 0x0007e20008200825 */
[----:B------:R-:W-:Y:S02]  /*4510*/  NOP ;  /* 0x0000000000007918 */ /* 0x000fe40000000000 */
.L_x_71:
[----:B---3--:R-:W-:Y:S01]  /*4520*/  UIADD3 UR4, UPT, UPT, UR25, 0x1, URZ ;  /* 0x0000000119047890 */ /* 0x008fe2000fffe0ff */
[----:B-1----:R-:W-:Y:S02]  /*4530*/  LOP3.LUT P0, RZ, R6, 0x1, RZ, 0xc0, !PT ;  /* 0x0000000106ff7812 */ /* 0x002fe4000780c0ff */
[----:B------:R-:W-:Y:S01]  /*4540*/  LOP3.LUT R10, R10, 0x1, RZ, 0x3c, !PT ;  /* 0x000000010a0a7812 */ /* 0x000fe200078e3cff */
[----:B------:R-:W-:-:S04]  /*4550*/  UISETP.NE.AND UP0, UPT, UR4, 0x2, UPT ;  /* 0x000000020400788c */ /* 0x000fc8000bf05270 */
[----:B------:R-:W-:Y:S02]  /*4560*/  USEL UR5, URZ, 0x1, UP0 ;  /* 0x00000001ff057887 */ /* 0x000fe40008000000 */
[----:B------:R-:W-:-:S04]  /*4570*/  USEL UR25, UR4, URZ, UP0 ;  /* 0x000000ff04197287 */ /* 0x000fc80008000000 */
[----:B------:R-:W-:Y:S01]  /*4580*/  LOP3.LUT R11, R11, UR5, RZ, 0x3c, !PT ;  /* 0x000000050b0b7c12 */ /* 0x000fe2000f8e3cff */
[----:B------:R-:W-:Y:S07]  /*4590*/  @P0 BRA `(.L_x_76) ;  /* 0xfffffff800900947 */ /* 0x000fee000383ffff */
[----:B----4-:R-:W1:Y:S01]  /*45a0*/  S2UR UR8, SR_CgaCtaId ;  /* 0x00000000000879c3 */ /* 0x010e620000008800 */
[----:B------:R-:W-:Y:S01]  /*45b0*/  ELECT P0, URZ, PT ;  /* 0x0000000000ff782f */ /* 0x000fe20003800000 */
[----:B--2---:R-:W-:Y:S01]  /*45c0*/  HFMA2 R0, -RZ, RZ, 0, 5.9604644775390625e-08 ;  /* 0x00000001ff007431 */ /* 0x004fe200000001ff */
[----:B------:R-:W-:-:S05]  /*45d0*/  UMOV UR4, 0x40 ;  /* 0x0000004000047882 */ /* 0x000fca0000000000 */
[----:B------:R-:W-:Y:S01]  /*45e0*/  UVIRTCOUNT.DEALLOC.SMPOOL 0x80 ;  /* 0x000000800000784c */ /* 0x000fe20000000000 */
[----:B------:R-:W-:Y:S02]  /*45f0*/  UISETP.NE.AND UP0, UPT, UR41, URZ, UPT ;  /* 0x000000ff2900728c */ /* 0x000fe4000bf05270 */
[----:B-1----:R-:W-:-:S09]  /*4600*/  ULEA UR8, UR8, UR4, 0x18 ;  /* 0x0000000408087291 */ /* 0x002fd2000f8ec0ff */
[----:B------:R1:W-:Y:S01]  /*4610*/  @P0 STS.U8 [UR8+0x1c], R0 ;  /* 0x00001c00ff000988 */ /* 0x0003e20008000008 */
[----:B------:R-:W-:Y:S05]  /*4620*/  BRA.U UP0, `(.L_x_77) ;  /* 0x0000000100587547 */ /* 0x000fea000b800000 */
[----:B------:R-:W-:Y:S01]  /*4630*/  UIADD3 UR5, UPT, UPT, UR21, 0x100, URZ ;  /* 0x0000010015057890 */ /* 0x000fe2000fffe0ff */
[----:B------:R-:W-:-:S03]  /*4640*/  SHF.L.U32 R5, R11, 0x1f, RZ ;  /* 0x0000001f0b057819 */ /* 0x000fc600000006ff */
[----:B------:R-:W-:-:S09]  /*4650*/  ULEA UR4, UR25, UR5, 0x3 ;  /* 0x0000000519047291 */ /* 0x000fd2000f8e18ff */
[----:B------:R-:W2:Y:S02]  /*4660*/  SYNCS.PHASECHK.TRANS64.TRYWAIT P0, [UR4], R5 ;  /* 0x00000005ff0075a7 */ /* 0x000ea40008001104 */
[----:B--2---:R-:W-:Y:S05]  /*4670*/  @!P0 BRA `(.L_x_78) ;  /* 0x0000005000a08947 */ /* 0x004fea0003800000 */
.L_x_167:
[----:B------:R-:W-:-:S04]  /*4680*/  UIADD3 UR4, UPT, UPT, UR25, 0x1, URZ ;  /* 0x0000000119047890 */ /* 0x000fc8000fffe0ff */
[----:B------:R-:W-:-:S04]  /*4690*/  UISETP.NE.AND UP1, UPT, UR4, 0x2, UPT ;  /* 0x000000020400788c */ /* 0x000fc8000bf25270 */
[----:B------:R-:W-:Y:S02]  /*46a0*/  USEL UR6, URZ, 0x1, UP1 ;  /* 0x00000001ff067887 */ /* 0x000fe40008800000 */
[----:B------:R-:W-:-:S04]  /*46b0*/  USEL UR4, UR4, URZ, UP1 ;  /* 0x000000ff04047287 */ /* 0x000fc80008800000 */
[----:B------:R-:W-:Y:S01]  /*46c0*/  ULEA UR4, UR4, UR5, 0x3 ;  /* 0x0000000504047291 */ /* 0x000fe2000f8e18ff */
[----:B-1----:R-:W-:-:S04]  /*46d0*/  LOP3.LUT R5, R11, UR6, RZ, 0x3c, !PT ;  /* 0x000000060b057c12 */ /* 0x002fc8000f8e3cff */
[----:B------:R-:W-:Y:S01]  /*46e0*/  SHF.L.U32 R5, R5, 0x1f, RZ ;  /* 0x0000001f05057819 */ /* 0x000fe200000006ff */
[----:B------:R-:W-:-:S04]  /*46f0*/  IMAD.U32 R0, RZ, RZ, UR4 ;  /* 0x00000004ff007e24 */ /* 0x000fc8000f8e00ff */
[----:B------:R1:W2:Y:S03]  /*4700*/  SYNCS.PHASECHK.TRANS64.TRYWAIT P0, [R0+URZ], R5 ;  /* 0x00000005000075a7 */ /* 0x0002a600080011ff */
[----:B--2---:R-:W-:Y:S05]  /*4710*/  @!P0 NANOSLEEP.SYNCS 0x989680 ;  /* 0x009896800000895d */ /* 0x004fea0003900000 */
[----:B------:R-:W2:Y:S02]  /*4720*/  @!P0 SYNCS.PHASECHK.TRANS64 P0, [R0+URZ], R5 ;  /* 0x00000005000085a7 */ /* 0x000ea400080010ff */
[----:B--2---:R-:W-:Y:S05]  /*4730*/  @P0 BRA `(.L_x_79) ;  /* 0x0000000000200947 */ /* 0x004fea0003800000 */
.L_x_80:
[----:B--2---:R2:W3:Y:S02]  /*4740*/  SYNCS.PHASECHK.TRANS64.TRYWAIT P0, [R0+URZ], R5 ;  /* 0x00000005000075a7 */ /* 0x0044e400080011ff */
[----:B---3--:R-:W-:Y:S05]  /*4750*/  @!P0 NANOSLEEP.SYNCS 0x989680 ;  /* 0x009896800000895d */ /* 0x008fea0003900000 */
[----:B------:R-:W3:Y:S02]  /*4760*/  @!P0 SYNCS.PHASECHK.TRANS64 P0, [R0+URZ], R5 ;  /* 0x00000005000085a7 */ /* 0x000ee400080010ff */
[----:B---3--:R-:W-:Y:S05]  /*4770*/  @!P0 BRA `(.L_x_80) ;  /* 0xfffffffc00f08947 */ /* 0x008fea000383ffff */
[----:B------:R-:W-:Y:S05]  /*4780*/  BRA `(.L_x_79) ;  /* 0x00000000000c7947 */ /* 0x000fea0003800000 */
.L_x_77:
[----:B------:R-:W-:-:S04]  /*4790*/  UIADD3 UR4, UPT, UPT, UR21, 0x110, URZ ;  /* 0x0000011015047890 */ /* 0x000fc8000fffe0ff */
[----:B------:R-:W-:-:S09]  /*47a0*/  UPRMT UR4, UR40, 0x654, UR4 ;  /* 0x0000065428047896 */ /* 0x000fd20008000004 */
[----:B------:R-:W-:Y:S03]  /*47b0*/  SYNCS.ARRIVE.TRANS64.RED.A1T0 RZ, [UR4], RZ ;  /* 0x000000ffffff79a7 */ /* 0x000fe60008100404 */
.L_x_79:
[----:B-12---:R-:W-:Y:S01]  /*47c0*/  SHF.L.U32 R5, RZ, 0x1f, RZ ;  /* 0x0000001fff057819 */ /* 0x006fe200000006ff */
[----:B------:R-:W-:Y:S01]  /*47d0*/  UIADD3 UR4, UPT, UPT, UR21, 0x110, URZ ;  /* 0x0000011015047890 */ /* 0x000fe2000fffe0ff */
[----:B------:R-:W-:Y:S02]  /*47e0*/  PLOP3.LUT P0, PT, PT, PT, UP0, 0x80, 0x8 ;  /* 0x000000000008781c */ /* 0x000fe40003f0f008 */
[----:B------:R-:W1:Y:S02]  /*47f0*/  SYNCS.PHASECHK.TRANS64.TRYWAIT P1, [UR21+0x110], R5 ;  /* 0x00011005ff0075a7 */ /* 0x000e640008021115 */
[----:B-1----:R-:W-:Y:S09]  /*4800*/  @!P1 BRA `(.L_x_81) ;  /* 0x0000005000549947 */ /* 0x002ff20003800000 */
.L_x_169:
[----:B------:R-:W-:Y:S01]  /*4810*/  @!UP0 UPRMT UR4, UR40, 0x654, UR4 ;  /* 0x0000065428048896 */ /* 0x000fe20008000004 */
[----:B------:R-:W-:Y:S01]  /*4820*/  LOP3.LUT R2, R3, 0xffff, RZ, 0xc0, !PT ;  /* 0x0000ffff03027812 */ /* 0x000fe200078ec0ff */
[----:B------:R-:W-:Y:S02]  /*4830*/  IMAD.MOV.U32 R3, RZ, RZ, 0xffff ;  /* 0x0000ffffff037424 */ /* 0x000fe400078e00ff */
[----:B-1----:R-:W-:Y:S01]  /*4840*/  IMAD.MOV.U32 R5, RZ, RZ, 0x1 ;  /* 0x00000001ff057424 */ /* 0x002fe200078e00ff */
[----:B------:R-:W-:-:S04]  /*4850*/  SHF.R.U32.HI R2, RZ, 0x5, R2 ;  /* 0x00000005ff027819 */ /* 0x000fc80000011602 */
[----:B------:R-:W-:Y:S01]  /*4860*/  @!P0 SYNCS.ARRIVE.TRANS64.RED.A1T0 RZ, [UR4], RZ ;  /* 0x000000ffffff89a7 */ /* 0x000fe20008100404 */
[----:B------:R-:W-:Y:S01]  /*4870*/  NOP ;  /* 0x0000000000007918 */ /* 0x000fe20000000000 */
[----:B------:R-:W1:Y:S01]  /*4880*/  LDS R0, [UR8+0x14] ;  /* 0x00001408ff007984 */ /* 0x000e620008000800 */
[-C--:B------:R-:W-:Y:S02]  /*4890*/  SHF.L.U32 R3, R3, R2.reuse, RZ ;  /* 0x0000000203037219 */ /* 0x080fe400000006ff */
[----:B------:R-:W-:Y:S02]  /*48a0*/  SHF.L.U32 R5, R5, R2, RZ ;  /* 0x0000000205057219 */ /* 0x000fe400000006ff */
[----:B-1----:R-:W-:-:S04]  /*48b0*/  LOP3.LUT R0, R0, R3, RZ, 0xc0, !PT ;  /* 0x0000000300007212 */ /* 0x002fc800078ec0ff */
[----:B------:R-:W-:-:S13]  /*48c0*/  ISETP.NE.AND P0, PT, R0, R3, PT ;  /* 0x000000030000720c */ /* 0x000fda0003f05270 */
[----:B------:R-:W-:Y:S05]  /*48d0*/  @P0 BRA `(.L_x_82) ;  /* 0x00000000005c0947 */ /* 0x000fea0003800000 */
[----:B------:R-:W1:Y:S02]  /*48e0*/  LDS R0, [UR8+0x18] ;  /* 0x00001808ff007984 */ /* 0x000e640008000800 */
[----:B-1----:R-:W-:-:S04]  /*48f0*/  LOP3.LUT R0, R0, R5, RZ, 0xc0, !PT ;  /* 0x0000000500007212 */ /* 0x002fc800078ec0ff */
[----:B------:R-:W-:-:S13]  /*4900*/  ISETP.NE.AND P0, PT, R0, R5, PT ;  /* 0x000000050000720c */ /* 0x000fda0003f05270 */
[----:B------:R-:W-:Y:S05]  /*4910*/  @P0 BRA `(.L_x_83) ;  /* 0x0000000000400947 */ /* 0x000fea0003800000 */
[----:B------:R-:W-:Y:S01]  /*4920*/  R2UR UR4, R3 ;  /* 0x00000000030472ca */ /* 0x000fe200000e0000 */
[----:B------:R-:W1:Y:S01]  /*4930*/  S2R R2, SR_LANEID ;  /* 0x0000000000027919 */ /* 0x000e620000000000 */
[----:B------:R-:W-:-:S04]  /*4940*/  LOP3.LUT R5, RZ, R5, RZ, 0x33, !PT ;  /* 0x00000005ff057212 */ /* 0x000fc800078e33ff */
[----:B------:R-:W2:Y:S07]  /*4950*/  REDUX UR6, R5 ;  /* 0x00000000050673c4 */ /* 0x000eae0000000000 */
[----:B------:R-:W-:-:S03]  /*4960*/  ULOP3.LUT UR5, URZ, UR4, URZ, 0x33, !UPT ;  /* 0x00000004ff057292 */ /* 0x000fc6000f8e33ff */
[----:B------:R-:W-:Y:S02]  /*4970*/  VOTEU.ANY UR4, UPT, PT ;  /* 0x0000000000047886 */ /* 0x000fe400038e0100 */
[----:B------:R-:W-:Y:S01]  /*4980*/  UFLO.U32 UR4, UR4 ;  /* 0x00000004000472bd */ /* 0x000fe200080e0000 */
[----:B------:R-:W-:-:S04]  /*4990*/  IMAD.U32 R0, RZ, RZ, UR5 ;  /* 0x00000005ff007e24 */ /* 0x000fc8000f8e00ff */
[----:B------:R-:W3:Y:S02]  /*49a0*/  REDUX UR7, R0 ;  /* 0x00000000000773c4 */ /* 0x000ee40000000000 */
[----:B------:R4:W-:Y:S01]  /*49b0*/  UTCATOMSWS.AND URZ, UR5 ;  /* 0x0000000500ff79e3 */ /* 0x0009e20008000000 */
[----:B-1----:R-:W-:Y:S01]  /*49c0*/  ISETP.EQ.U32.AND P0, PT, R2, UR4, PT ;  /* 0x0000000402007c0c */ /* 0x002fe2000bf02070 */
[----:B--2---:R-:W-:Y:S02]  /*49d0*/  IMAD.U32 R2, RZ, RZ, UR6 ;  /* 0x00000006ff027e24 */ /* 0x004fe4000f8e00ff */
[----:B---3--:R-:W-:-:S10]  /*49e0*/  IMAD.U32 R3, RZ, RZ, UR7 ;  /* 0x00000007ff037e24 */ /* 0x008fd4000f8e00ff */
[----:B------:R4:W-:Y:S04]  /*49f0*/  @P0 ATOMS.AND RZ, [UR8+0x14], R3 ;  /* 0x00001403ffff098c */ /* 0x0009e8000a800008 */
[----:B------:R4:W-:Y:S01]  /*4a00*/  @P0 ATOMS.AND RZ, [UR8+0x18], R2 ;  /* 0x00001802ffff098c */ /* 0x0009e2000a800008 */
[----:B------:R-:W-:Y:S05]  /*4a10*/  BRA `(.L_x_84) ;  /* 0x0000000000147947 */ /* 0x000fea0003800000 */
.L_x_83:
[----:B------:R-:W-:Y:S02]  /*4a20*/  MOV R2, 0x4a40 ;  /* 0x00004a4000027802 */ /* 0x000fe40000000f00 */
[----:B-----5:R-:W-:Y:S05]  /*4a30*/  CALL.REL.NOINC `($__internal_0_$__cuda_sm10x_tcgen05_guardrail_trap_col_being_dealloced_not_returned_by_alloc) ;  /* 0x0000005000c47944 */ /* 0x020fea0003c00000 */
[----:B------:R-:W-:Y:S05]  /*4a40*/  BRA `(.L_x_84) ;  /* 0x0000000000087947 */ /* 0x000fea0003800000 */
.L_x_82:
[----:B------:R-:W-:Y:S02]  /*4a50*/  MOV R2, 0x4a70 ;  /* 0x00004a7000027802 */ /* 0x000fe40000000f00 */
[----:B-----5:R-:W-:Y:S05]  /*4a60*/  CALL.REL.NOINC `($__internal_2_$__cuda_sm10x_tcgen05_guardrail_trap_unallocated_columns_being_dealloced) ;  /* 0x0000005000d07944 */ /* 0x020fea0003c00000 */
.L_x_84:
[----:B------:R-:W-:Y:S01]  /*4a70*/  NOP ;  /* 0x0000000000007918 */ /* 0x000fe20000000000 */
[----:B----4-:R-:W-:Y:S05]  /*4a80*/  EXIT ;  /* 0x000000000000794d */ /* 0x010fea0003800000 */
.L_x_56:
[----:B------:R-:W2:Y:S01]  /*4a90*/  LDCU UR5, c[0x0][0x384] ;  /* 0x00007080ff0577ac */ /* 0x000ea20008000800 */
[----:B------:R-:W-:Y:S02]  /*4aa0*/  UISETP.NE.OR UP0, UPT, UR18, 0x3, !UP3 ;  /* 0x000000031200788c */ /* 0x000fe4000df05670 */
[----:B--2---:R-:W-:-:S07]  /*4ab0*/  UIADD3 UR5, UPT, UPT, UR5, 0x3f, URZ ;  /* 0x0000003f05057890 */ /* 0x004fce000fffe0ff */
[----:B------:R-:W-:Y:S05]  /*4ac0*/  BRA.U UP0, `(.L_x_85) ;  /* 0x00000015001c7547 */ /* 0x000fea000b800000 */
[----:B------:R-:W-:Y:S01]  /*4ad0*/  USHF.R.S32.HI UR4, URZ, 0x1f, UR5 ;  /* 0x0000001fff047899 */ /* 0x000fe20008011405 */
[----:B------:R-:W2:Y:S01]  /*4ae0*/  S2UR UR8, SR_CgaCtaId ;  /* 0x00000000000879c3 */ /* 0x000ea20000008800 */
[----:B------:R-:W3:Y:S01]  /*4af0*/  LDCU UR37, c[0x0][0x370] ;  /* 0x00006e00ff2577ac */ /* 0x000ee20008000800 */
[----:B------:R-:W-:Y:S02]  /*4b00*/  HFMA2 R10, -RZ, RZ, 0, 5.9604644775390625e-08 ;  /* 0x00000001ff0a7431 */ /* 0x000fe400000001ff */
[----:B------:R-:W-:Y:S01]  /*4b10*/  IMAD.MOV.U32 R8, RZ, RZ, RZ ;  /* 0x000000ffff087224 */ /* 0x000fe200078e00ff */
[----:B------:R-:W-:Y:S01]  /*4b20*/  ULEA.HI UR4, UR4, UR5, URZ, 0x6 ;  /* 0x0000000504047291 */ /* 0x000fe2000f8f30ff */
[----:B------:R-:W4:Y:S02]  /*4b30*/  LDCU.128 UR32, c[0x0][0xb10] ;  /* 0x00016200ff2077ac */ /* 0x000f240008000c00 */
[----:B------:R-:W1:Y:S01]  /*4b40*/  LDC.64 R14, c[0x0][0x348] ;  /* 0x0000d200ff0e7b82 */ /* 0x000e620000000a00 */
[----:B------:R-:W-:Y:S01]  /*4b50*/  USHF.R.S32.HI UR27, URZ, 0x6, UR4 ;  /* 0x00000006ff1b7899 */ /* 0x000fe20008011404 */
[----:B------:R-:W4:Y:S05]  /*4b60*/  LDCU UR36, c[0x0][0x374] ;  /* 0x00006e80ff2477ac */ /* 0x000f2a0008000800 */
[----:B------:R-:W-:Y:S01]  /*4b70*/  IMAD.U32 R2, RZ, RZ, UR27 ;  /* 0x0000001bff027e24 */ /* 0x000fe2000f8e00ff */
[----:B------:R-:W3:Y:S04]  /*4b80*/  LDCU.64 UR4, c[0x0][0x888] ;  /* 0x00011100ff0477ac */ /* 0x000ee80008000a00 */
[----:B------:R-:W-:Y:S01]  /*4b90*/  IABS R0, R2 ;  /* 0x0000000200007213 */ /* 0x000fe20000000000 */
[----:B------:R-:W2:Y:S03]  /*4ba0*/  LDCU.64 UR30, c[0x0][0x890] ;  /* 0x00011200ff1e77ac */ /* 0x000ea60008000a00 */
[----:B------:R-:W-:Y:S01]  /*4bb0*/  R2UR UR26, R0 ;  /* 0x00000000001a72ca */ /* 0x000fe200000e0000 */
[----:B------:R-:W1:Y:S01]  /*4bc0*/  LDCU UR18, c[0x0][0xb0c] ;  /* 0x00016180ff1277ac */ /* 0x000e620008000800 */
[----:B------:R-:W1:Y:S01]  /*4bd0*/  LDCU UR44, c[0x0][0xb20] ;  /* 0x00016400ff2c77ac */ /* 0x000e620008000800 */
[----:B------:R-:W1:Y:S10]  /*4be0*/  LDCU UR29, c[0x0][0x388] ;  /* 0x00007100ff1d77ac */ /* 0x000e740008000800 */
[----:B------:R-:W1:Y:S01]  /*4bf0*/  I2F.RP R3, UR26 ;  /* 0x0000001a00037d06 */ /* 0x000e620008209400 */
[----:B---3--:R-:W-:Y:S01]  /*4c00*/  UISETP.NE.U32.AND UP0, UPT, UR4, URZ, UPT ;  /* 0x000000ff0400728c */ /* 0x008fe2000bf05070 */
[----:B------:R-:W3:Y:S03]  /*4c10*/  LDCU UR4, c[0x0][0xb30] ;  /* 0x00016600ff0477ac */ /* 0x000ee60008000800 */
[----:B------:R-:W-:Y:S01]  /*4c20*/  UISETP.NE.AND.EX UP4, UPT, UR5, URZ, UPT, UP0 ;  /* 0x000000ff0500728c */ /* 0x000fe2000bf85300 */
[----:B------:R-:W-:Y:S01]  /*4c30*/  UMOV UR22, 0x400 ;  /* 0x0000040000167882 */ /* 0x000fe20000000000 */
[----:B----4-:R-:W-:-:S02]  /*4c40*/  UIMAD.WIDE.U32 UR10, UR36, UR35, URZ ;  /* 0x00000023240a72a5 */ /* 0x010fc4000f8e00ff */
[----:B--2---:R-:W-:Y:S02]  /*4c50*/  ULEA UR22, UR8, UR22, 0x18 ;  /* 0x0000001608167291 */ /* 0x004fe4000f8ec0ff */
[----:B------:R-:W-:Y:S01]  /*4c60*/  UIMAD.WIDE.U32 UR8, UR37, UR32, URZ ;  /* 0x00000020250872a5 */ /* 0x000fe2000f8e00ff */
[----:B-1----:R-:W1:Y:S01]  /*4c70*/  MUFU.RCP R0, R3 ;  /* 0x0000000300007308 */ /* 0x002e620000001000 */
[----:B------:R-:W-:Y:S01]  /*4c80*/  UMOV UR6, URZ ;  /* 0x000000ff00067c82 */ /* 0x000fe20008000000 */
[----:B------:R-:W-:Y:S02]  /*4c90*/  UISETP.NE.U32.AND UP5, UPT, UR30, URZ, UPT ;  /* 0x000000ff1e00728c */ /* 0x000fe4000bfa5070 */
[----:B------:R-:W-:Y:S02]  /*4ca0*/  UIADD3 UR38, UPT, UPT, UR22, 0xe8, URZ ;  /* 0x000000e816267890 */ /* 0x000fe4000fffe0ff */
[----:B------:R-:W-:Y:S01]  /*4cb0*/  UISETP.NE.AND UP0, UPT, UR39, 0x1, UPT ;  /* 0x000000012700788c */ /* 0x000fe2000bf05270 */
[----:B------:R-:W-:Y:S01]  /*4cc0*/  UMOV UR42, UR9 ;  /* 0x00000009002a7c82 */ /* 0x000fe20008000000 */
[----:B------:R-:W-:Y:S01]  /*4cd0*/  UMOV UR41, UR11 ;  /* 0x0000000b00297c82 */ /* 0x000fe20008000000 */
[----:B------:R-:W-:-:S02]  /*4ce0*/  UISETP.GE.AND UP3, UPT, UR39, 0x1, UPT ;  /* 0x000000012700788c */ /* 0x000fc4000bf66270 */
[----:B------:R-:W-:Y:S02]  /*4cf0*/  UISETP.NE.AND UP0, UPT, UR18, 0x1, UPT ;  /* 0x000000011200788c */ /* 0x000fe4000bf05270 */
[----:B------:R-:W-:Y:S01]  /*4d00*/  UISETP.NE.AND UP6, UPT, UR34, 0x1, UPT ;  /* 0x000000012200788c */ /* 0x000fe2000bfc5270 */
[----:B------:R-:W-:Y:S01]  /*4d10*/  UMOV UR25, URZ ;  /* 0x000000ff00197c82 */ /* 0x000fe20008000000 */
[----:B-1----:R-:W-:Y:S01]  /*4d20*/  VIADD R0, R0, 0xffffffe ;  /* 0x0ffffffe00007836 */ /* 0x002fe20000000000 */
[----:B------:R-:W-:Y:S01]  /*4d30*/  UPLOP3.LUT UP2, UPT, UPT, UPT, UPT, 0x40, 0x4 ;  /* 0x000000000004789c */ /* 0x000fe20003f4e870 */
[----:B------:R-:W1:Y:S04]  /*4d40*/  LDCU.64 UR16, c[0x0][0xb28] ;  /* 0x00016500ff1077ac */ /* 0x000e680008000a00 */
[----:B------:R-:W2:Y:S01]  /*4d50*/  F2I.FTZ.U32.TRUNC.NTZ R0, R0 ;  /* 0x0000000000007305 */ /* 0x000ea2000021f000 */
[----:B------:R-:W-:-:S02]  /*4d60*/  UISETP.NE.AND.EX UP5, UPT, UR31, URZ, UPT, UP5 ;  /* 0x000000ff1f00728c */ /* 0x000fc4000bfa5350 */
[----:B------:R-:W-:Y:S02]  /*4d70*/  UPRMT UR38, URZ, 0x654, UR38 ;  /* 0x00000654ff267896 */ /* 0x000fe40008000026 */
[----:B------:R-:W-:Y:S02]  /*4d80*/  USHF.R.U32.HI UR42, URZ, UR33, UR42 ;  /* 0x00000021ff2a7299 */ /* 0x000fe4000801162a */
[----:B------:R-:W-:Y:S02]  /*4d90*/  USHF.R.U32.HI UR41, URZ, UR44, UR41 ;  /* 0x0000002cff297299 */ /* 0x000fe40008011629 */
[----:B---3--:R-:W-:Y:S02]  /*4da0*/  UISETP.NE.AND UP3, UPT, UR4, 0x1, UPT ;  /* 0x000000010400788c */ /* 0x008fe4000bf65270 */
[----:B------:R-:W-:Y:S02]  /*4db0*/  UISETP.NE.AND UP0, UPT, UR29, URZ, UPT ;  /* 0x000000ff1d00728c */ /* 0x000fe4000bf05270 */
[----:B------:R-:W-:Y:S01]  /*4dc0*/  UISETP.NE.AND UP6, UPT, UR27, URZ, UPT ;  /* 0x000000ff1b00728c */ /* 0x000fe2000bfc5270 */
[----:B--2---:R-:W-:-:S02]  /*4dd0*/  R2UR UR7, R0 ;  /* 0x00000000000772ca */ /* 0x004fc400000e0000 */
[----:B------:R-:W-:Y:S02]  /*4de0*/  IABS R0, R2 ;  /* 0x0000000200007213 */ /* 0x000fe40000000000 */
[----:B------:R-:W-:-:S03]  /*4df0*/  MOV R2, 0x2000 ;  /* 0x0000200000027802 */ /* 0x000fc60000000f00 */
[----:B------:R-:W-:-:S05]  /*4e00*/  IMAD.MOV R0, RZ, RZ, -R0 ;  /* 0x000000ffff007224 */ /* 0x000fca00078e0a00 */
[----:B------:R-:W-:Y:S01]  /*4e10*/  R2UR UR43, R0 ;  /* 0x00000000002b72ca */ /* 0x000fe200000e0000 */
[----:B------:R-:W-:-:S04]  /*4e20*/  UIADD3 UR5, UPT, UPT, URZ, -UR7, URZ ;  /* 0x80000007ff057290 */ /* 0x000fc8000fffe0ff */
[----:B------:R-:W-:-:S04]  /*4e30*/  UIMAD UR5, UR5, UR26, URZ ;  /* 0x0000001a050572a4 */ /* 0x000fc8000f8e02ff */
[----:B------:R-:W-:-:S07]  /*4e40*/  UIMAD.WIDE.U32 UR6, UR7, UR5, UR6 ;  /* 0x00000005070672a5 */ /* 0x000fce000f8e0006 */
[----:B-1----:R-:W-:-:S05]  /*4e50*/  UMOV UR40, UR7 ;  /* 0x0000000700287c82 */ /* 0x002fca0008000000 */
.L_x_94:
[----:B------:R-:W-:Y:S04]  /*4e60*/  SHF.L.U32 R3, R8, 0x1f, RZ ;  /* 0x0000001f08037819 */ /* 0x000fe800000006ff */
[----:B-1----:R-:W1:Y:S02]  /*4e70*/  SYNCS.PHASECHK.TRANS64.TRYWAIT P0, [UR22+0xe0], R3 ;  /* 0x0000e003ff0075a7 */ /* 0x002e640008001116 */
[----:B-1----:R-:W-:Y:S05]  /*4e80*/  @!P0 BRA `(.L_x_86) ;  /* 0x0000004800cc8947 */ /* 0x002fea0003800000 */
.L_x_171:
[----:B------:R-:W2:Y:S01]  /*4e90*/  LDS.128 R4, [UR22+0x120] ;  /* 0x00012016ff047984 */ /* 0x000ea20008000c00 */
[----:B------:R-:W-:Y:S01]  /*4ea0*/  @!PT LDS RZ, [RZ] ;  /* 0x00000000fffff984 */ /* 0x000fe20000000800 */
[----:B------:R-:W-:Y:S01]  /*4eb0*/  @!PT LDS RZ, [RZ] ;  /* 0x00000000fffff984 */ /* 0x000fe20000000800 */
[----:B------:R-:W-:Y:S01]  /*4ec0*/  @!PT LDS RZ, [RZ] ;  /* 0x00000000fffff984 */ /* 0x000fe20000000800 */
[----:B------:R-:W-:Y:S01]  /*4ed0*/  @!PT LDS RZ, [RZ] ;  /* 0x00000000fffff984 */ /* 0x000fe20000000800 */
[----:B------:R3:W-:Y:S06]  /*4ee0*/  MEMBAR.ALL.CTA ;  /* 0x0000000000007992 */ /* 0x0007ec0000008000 */
[----:B---3--:R-:W3:Y:S02]  /*4ef0*/  FENCE.VIEW.ASYNC.S ;  /* 0x00000000000073c6 */ /* 0x008ee40000000000 */
[----:B---3--:R-:W-:Y:S01]  /*4f00*/  SYNCS.ARRIVE.TRANS64.RED.A1T0 RZ, [UR38], RZ ;  /* 0x000000ffffff79a7 */ /* 0x008fe20008100426 */
[----:B--2---:R-:W-:Y:S11]  /*4f10*/  LOP3.LUT P0, RZ, R6, 0x1, RZ, 0xc0, !PT ;  /* 0x0000000106ff7812 */ /* 0x004ff6000780c0ff */
[----:B------:R-:W-:Y:S02]  /*4f20*/  @!UPT UIADD3 URZ, UPT, UPT, URZ, URZ, URZ ;  /* 0x000000fffffff290 */ /* 0x000fe4000fffe0ff */
[----:B------:R-:W-:Y:S01]  /*4f30*/  VOTEU.ANY UP0, P0 ;  /* 0x0000000000ff7886 */ /* 0x000fe20000000100 */
[----:B------:R-:W-:Y:S11]  /*4f40*/  PLOP3.LUT P0, PT, PT, PT, UP0, 0x80, 0x8 ;  /* 0x000000000008781c */ /* 0x000ff60003f0f008 */
[----:B------:R-:W-:Y:S02]  /*4f50*/  @!UPT UIADD3 URZ, UPT, UPT, URZ, URZ, URZ ;  /* 0x000000fffffff290 */ /* 0x000fe4000fffe0ff */
[----:B-1----:R-:W-:Y:S02]  /*4f60*/  @P0 MOV R3, R4 ;  /* 0x0000000400030202 */ /* 0x002fe40000000f00 */
[----:B------:R-:W-:Y:S02]  /*4f70*/  @P0 LOP3.LUT R0, R5, 0xffff, RZ, 0xc0, !PT ;  /* 0x0000ffff05000812 */ /* 0x000fe400078ec0ff */
[----:B------:R-:W-:Y:S02]  /*4f80*/  @P0 R2UR UR5, R3 ;  /* 0x00000000030502ca */ /* 0x000fe400000e0000 */
[----:B------:R-:W-:Y:S11]  /*4f90*/  @P0 R2UR UR4, R0 ;  /* 0x00000000000402ca */ /* 0x000ff600000e0000 */
[----:B------:R-:W-:Y:S02]  /*4fa0*/  @UP0 UMOV UR15, UR5 ;  /* 0x00000005000f0c82 */ /* 0x000fe40008000000 */
[----:B------:R-:W-:Y:S01]  /*4fb0*/  @UP0 UMOV UR14, UR4 ;  /* 0x00000004000e0c82 */ /* 0x000fe20008000000 */
[----:B------:R-:W-:Y:S09]  /*4fc0*/  UISETP.GE.AND UP0, UPT, UR39, 0x1, UPT ;  /* 0x000000012700788c */ /* 0x000ff2000bf06270 */
[----:B------:R-:W-:Y:S05]  /*4fd0*/  BRA.U !UP0, `(.L_x_87) ;  /* 0x0000000108c07547 */ /* 0x000fea000b800000 */
[----:B------:R-:W-:Y:S02]  /*4fe0*/  UIMAD.WIDE.U32 UR8, UR14, UR35, URZ ;  /* 0x000000230e0872a5 */ /* 0x000fe4000f8e00ff */
[----:B------:R-:W-:Y:S02]  /*4ff0*/  UP2UR UR19, UPR, URZ, 0x4 ;  /* 0x00000004ff137883 */ /* 0x000fe40008000000 */
[----:B------:R-:W-:Y:S02]  /*5000*/  UISETP.NE.AND UP2, UPT, UR34, 0x1, UPT ;  /* 0x000000012200788c */ /* 0x000fe4000bf45270 */
[----:B------:R-:W-:Y:S02]  /*5010*/  UIMAD.WIDE.U32 UR10, UR15, UR32, URZ ;  /* 0x000000200f0a72a5 */ /* 0x000fe4000f8e00ff */
[----:B------:R-:W-:Y:S02]  /*5020*/  USEL UR4, UR36, UR41, !UP2 ;  /* 0x0000002924047287 */ /* 0x000fe4000d000000 */
[----:B------:R-:W-:Y:S02]  /*5030*/  UISETP.NE.AND UP0, UPT, UR18, 0x1, UPT ;  /* 0x000000011200788c */ /* 0x000fe4000bf05270 */
[----:B------:R-:W-:Y:S02]  /*5040*/  UP2UR UR24, UPR, URZ, 0x2 ;  /* 0x00000002ff187883 */ /* 0x000fe40008000000 */
[----:B------:R-:W-:Y:S02]  /*5050*/  UISETP.NE.AND UP1, UPT, UR39, 0x1, UPT ;  /* 0x000000012700788c */ /* 0x000fe4000bf25270 */
[----:B------:R-:W-:Y:S02]  /*5060*/  UIMAD.WIDE.U32 UR12, UR4, UR16, URZ ;  /* 0x00000010040c72a5 */ /* 0x000fe4000f8e00ff */
[----:B------:R-:W-:Y:S01]  /*5070*/  USEL UR7, UR37, UR42, !UP0 ;  /* 0x0000002a25077287 */ /* 0x000fe2000c000000 */
[----:B------:R-:W-:Y:S02]  /*5080*/  UMOV UR5, UR9 ;  /* 0x0000000900057c82 */ /* 0x000fe40008000000 */
[----:B------:R-:W-:Y:S02]  /*5090*/  USHF.R.U32.HI UR6, URZ, UR44, UR5 ;  /* 0x0000002cff067299 */ /* 0x000fe40008011605 */
[----:B------:R-:W-:Y:S02]  /*50a0*/  UIMAD.WIDE.U32 UR20, UR7, UR16, URZ ;  /* 0x00000010071472a5 */ /* 0x000fe4000f8e00ff */
[----:B------:R-:W-:Y:S02]  /*50b0*/  USEL UR6, UR14, UR6, !UP2 ;  /* 0x000000060e067287 */ /* 0x000fe4000d000000 */
[----:B------:R-:W-:Y:S01]  /*50c0*/  UISETP.NE.AND UP2, UPT, UR19, URZ, UPT ;  /* 0x000000ff1300728c */ /* 0x000fe2000bf45270 */
[----:B------:R-:W-:Y:S01]  /*50d0*/  UMOV UR5, UR11 ;  /* 0x0000000b00057c82 */ /* 0x000fe20008000000 */
[----:B------:R-:W-:Y:S02]  /*50e0*/  UIMAD.WIDE.U32 UR10, UR6, UR16, URZ ;  /* 0x00000010060a72a5 */ /* 0x000fe4000f8e00ff */
[----:B------:R-:W-:Y:S03]  /*50f0*/  USHF.R.U32.HI UR8, URZ, UR33, UR5 ;  /* 0x00000021ff087299 */ /* 0x000fe60008011605 */
[----:B------:R-:W-:Y:S02]  /*5100*/  UMOV UR5, UR13 ;  /* 0x0000000d00057c82 */ /* 0x000fe40008000000 */
[----:B------:R-:W-:Y:S03]  /*5110*/  @UP1 USHF.R.U32.HI UR4, URZ, UR17, UR5 ;  /* 0x00000011ff041299 */ /* 0x000fe60008011605 */
[----:B------:R-:W-:Y:S01]  /*5120*/  UMOV UR5, UR21 ;  /* 0x0000001500057c82 */ /* 0x000fe20008000000 */
[----:B------:R-:W-:Y:S02]  /*5130*/  UIMAD UR4, UR39, UR4, URZ ;  /* 0x00000004270472a4 */ /* 0x000fe4000f8e02ff */
[----:B------:R-:W-:Y:S02]  /*5140*/  @UP1 USHF.R.U32.HI UR7, URZ, UR17, UR5 ;  /* 0x00000011ff071299 */ /* 0x000fe40008011605 */
[----:B------:R-:W-:Y:S02]  /*5150*/  USEL UR5, UR15, UR8, !UP0 ;  /* 0x000000080f057287 */ /* 0x000fe4000c000000 */
[----:B------:R-:W-:Y:S02]  /*5160*/  UIMAD UR8, UR39, UR7, URZ ;  /* 0x00000007270872a4 */ /* 0x000fe4000f8e02ff */
[----:B------:R-:W-:Y:S03]  /*5170*/  UISETP.GE.AND UP0, UPT, UR6, UR4, UPT ;  /* 0x000000040600728c */ /* 0x000fe6000bf06270 */
[----:B------:R-:W-:Y:S01]  /*5180*/  UMOV UR4, UR11 ;  /* 0x0000000b00047c82 */ /* 0x000fe20008000000 */
[----:B------:R-:W-:Y:S02]  /*5190*/  UISETP.GE.OR UP0, UPT, UR5, UR8, UP0 ;  /* 0x000000080500728c */ /* 0x000fe40008706670 */
[----:B------:R-:W-:Y:S02]  /*51a0*/  USHF.R.U32.HI UR4, URZ, UR17, UR4 ;  /* 0x00000011ff047299 */ /* 0x000fe40008011604 */
[----:B------:R-:W-:Y:S02]  /*51b0*/  UIMAD.WIDE.U32 UR8, UR5, UR16, URZ ;  /* 0x00000010050872a5 */ /* 0x000fe4000f8e00ff */
[----:B------:R-:W-:Y:S04]  /*51c0*/  USEL UR10, UR6, UR4, !UP1 ;  /* 0x00000004060a7287 */ /* 0x000fe8000c800000 */
[----:B------:R-:W-:Y:S01]  /*51d0*/  UIADD3 UR11, UPT, UPT, -UR10, URZ, URZ ;  /* 0x000000ff0a0b7290 */ /* 0x000fe2000fffe1ff */
[----:B------:R-:W-:Y:S02]  /*51e0*/  @!UP0 UMOV UR4, UR9 ;  /* 0x0000000900048c82 */ /* 0x000fe40008000000 */
[----:B------:R-:W-:Y:S02]  /*51f0*/  @!UP0 USHF.R.U32.HI UR4, URZ, UR17, UR4 ;  /* 0x00000011ff048299 */ /* 0x000fe40008011604 */
[----:B------:R-:W-:Y:S02]  /*5200*/  UIMAD UR8, UR39, UR11, UR6 ;  /* 0x0000000b270872a4 */ /* 0x000fe4000f8e0206 */
[----:B------:R-:W-:Y:S02]  /*5210*/  @!UP0 USEL UR4, UR5, UR4, !UP1 ;  /* 0x0000000405048287 */ /* 0x000fe4000c800000 */
[----:B------:R-:W-:Y:S02]  /*5220*/  UISETP.NE.AND UP1, UPT, UR24, URZ, UPT ;  /* 0x000000ff1800728c */ /* 0x000fe4000bf25270 */
[----:B------:R-:W-:Y:S02]  /*5230*/  @!UP0 UIMAD UR8, UR7, UR8, UR4 ;  /* 0x00000008070882a4 */ /* 0x000fe4000f8e0204 */
[----:B------:R-:W-:Y:S02]  /*5240*/  @!UP0 UIADD3 UR9, UPT, UPT, UR10, -UR4, URZ ;  /* 0x800000040a098290 */ /* 0x000fe4000fffe0ff */
[----:B------:R-:W-:Y:S02]  /*5250*/  UIADD3 UR4, UPT, UPT, -UR5, URZ, URZ ;  /* 0x000000ff05047290 */ /* 0x000fe4000fffe1ff */
[----:B------:R-:W-:Y:S02]  /*5260*/  UIADD3 UR7, UPT, UPT, -UR6, URZ, URZ ;  /* 0x000000ff06077290 */ /* 0x000fe4000fffe1ff */
[----:B------:R-:W-:Y:S02]  /*5270*/  @!UP0 UIMAD UR6, UR9, UR39, UR5 ;  /* 0x00000027090682a4 */ /* 0x000fe4000f8e0205 */
[----:B------:R-:W-:Y:S02]  /*5280*/  UIMAD UR15, UR18, UR4, UR15 ;  /* 0x00000004120f72a4 */ /* 0x000fe4000f8e020f */
[----:B------:R-:W-:Y:S01]  /*5290*/  UIMAD UR4, UR34, UR7, UR14 ;  /* 0x00000007220472a4 */ /* 0x000fe2000f8e020e */
[----:B------:R-:W-:Y:S02]  /*52a0*/  @!UP0 UMOV UR5, UR8 ;  /* 0x0000000800058c82 */ /* 0x000fe40008000000 */
[----:B------:R-:W-:Y:S02]  /*52b0*/  UIMAD UR15, UR5, UR18, UR15 ;  /* 0x00000012050f72a4 */ /* 0x000fe4000f8e020f */
[----:B------:R-:W-:Y:S11]  /*52c0*/  UIMAD UR14, UR6, UR34, UR4 ;  /* 0x00000022060e72a4 */ /* 0x000ff6000f8e0204 */
[----:B------:R-:W-:Y:S01]  /*52d0*/  @!UPT UIADD3 URZ, UPT, UPT, URZ, URZ, URZ ;  /* 0x000000fffffff290 */ /* 0x000fe2000fffe0ff */
.L_x_87:
[----:B------:R-:W1:Y:S01]  /*52e0*/  @!UP3 LDCU.128 UR8, c[0x0][0xb10] ;  /* 0x00016200ff08b7ac */ /* 0x000e620008000c00 */
[----:B------:R-:W-:Y:S04]  /*52f0*/  MOV R0, UR23 ;  /* 0x0000001700007c02 */ /* 0x000fe80008000f00 */
[----:B------:R-:W-:Y:S01]  /*5300*/  IABS R0, R0 ;  /* 0x0000000000007213 */ /* 0x000fe20000000000 */
[----:B------:R-:W2:Y:S01]  /*5310*/  @!UP3 LDCU UR5, c[0x0][0xb0c] ;  /* 0x00016180ff05b7ac */ /* 0x000ea20008000800 */
[----:B-1----:R-:W-:Y:S07]  /*5320*/  UIMAD.WIDE.U32 UR6, UR15, UR8, URZ ;  /* 0x000000080f0672a5 */ /* 0x002fee000f8e00ff */
[----:B------:R-:W-:Y:S01]  /*5330*/  @!UP3 UMOV UR4, UR7 ;  /* 0x000000070004bc82 */ /* 0x000fe20008000000 */
[----:B--2---:R-:W-:Y:S02]  /*5340*/  @!UP3 UISETP.NE.AND UP0, UPT, UR5, 0x1, UPT ;  /* 0x000000010500b88c */ /* 0x004fe4000bf05270 */
[----:B------:R-:W-:Y:S02]  /*5350*/  @!UP3 USHF.R.U32.HI UR4, URZ, UR9, UR4 ;  /* 0x00000009ff04b299 */ /* 0x000fe40008011604 */
[----:B------:R-:W-:Y:S02]  /*5360*/  UIMAD.WIDE.U32 UR6, UR14, UR11, URZ ;  /* 0x0000000b0e0672a5 */ /* 0x000fe4000f8e00ff */
[----:B------:R-:W-:Y:S02]  /*5370*/  @!UP3 USEL UR8, UR15, UR4, !UP0 ;  /* 0x000000040f08b287 */ /* 0x000fe4000c000000 */
[----:B------:R-:W-:Y:S03]  /*5380*/  @!UP3 UISETP.NE.AND UP0, UPT, UR10, 0x1, UPT ;  /* 0x000000010a00b88c */ /* 0x000fe6000bf05270 */
[----:B------:R-:W-:Y:S02]  /*5390*/  @!UP3 UMOV UR6, UR7 ;  /* 0x000000070006bc82 */ /* 0x000fe40008000000 */
[----:B------:R-:W1:Y:S02]  /*53a0*/  @!UP3 LDCU UR4, c[0x0][0xb20] ;  /* 0x00016400ff04b7ac */ /* 0x000e640008000800 */
[----:B-1----:R-:W-:Y:S04]  /*53b0*/  @!UP3 USHF.R.U32.HI UR6, URZ, UR4, UR6 ;  /* 0x00000004ff06b299 */ /* 0x002fe80008011606 */
[----:B------:R-:W-:Y:S04]  /*53c0*/  @!UP3 USEL UR6, UR14, UR6, !UP0 ;  /* 0x000000060e06b287 */ /* 0x000fe8000c000000 */
[----:B------:R-:W-:Y:S02]  /*53d0*/  @!UP3 UIADD3 UR4, UPT, UPT, -UR8, UR6, URZ ;  /* 0x000000060804b290 */ /* 0x000fe4000fffe1ff */
[----:B------:R-:W-:Y:S02]  /*53e0*/  @!UP3 UIADD3 UR6, UPT, UPT, UR8, -UR6, URZ ;  /* 0x800000060806b290 */ /* 0x000fe4000fffe0ff */
[----:B------:R-:W-:Y:S02]  /*53f0*/  @!UP3 UIMAD UR15, UR4, UR5, UR15 ;  /* 0x00000005040fb2a4 */ /* 0x000fe4000f8e020f */
[----:B------:R-:W-:Y:S01]  /*5400*/  @!UP3 UIMAD UR14, UR6, UR10, UR14 ;  /* 0x0000000a060eb2a4 */ /* 0x000fe2000f8e020e */
[----:B------:R-:W-:Y:S11]  /*5410*/  BRA.U UP2, `(.L_x_88) ;  /* 0x0000000102107547 */ /* 0x000ff6000b800000 */
[----:B------:R-:W-:Y:S04]  /*5420*/  MOV R3, UR46 ;  /* 0x0000002e00037c02 */ /* 0x000fe80008000f00 */
[----:B------:R-:W-:Y:S04]  /*5430*/  SHF.L.U32 R12, R3, 0x1f, RZ ;  /* 0x0000001f030c7819 */ /* 0x000fe800000006ff */
[----:B------:R-:W1:Y:S02]  /*5440*/  SYNCS.PHASECHK.TRANS64.TRYWAIT P1, [UR22+0xd8], R12 ;  /* 0x0000d80cff0075a7 */ /* 0x000e640008021116 */
[----:B-1----:R-:W-:Y:S05]  /*5450*/  @!P1 BRA `(.L_x_89) ;  /* 0x0000004400709947 */ /* 0x002fea0003800000 */
.L_x_88:
[----:B------:R-:W-:Y:S01]  /*5460*/  UISETP.NE.AND UP2, UPT, UR29, URZ, UPT ;  /* 0x000000ff1d00728c */ /* 0x000fe2000bf45270 */
[----:B------:R-:W-:Y:S01]  /*5470*/  R2UR UR4, R0 ;  /* 0x00000000000472ca */ /* 0x000fe200000e0000 */
[----:B------:R-:W-:Y:S01]  /*5480*/  USHF.L.U32 UR11, UR28, 0x7, URZ ;  /* 0x000000071c0b7899 */ /* 0x000fe200080006ff */
[----:B------:R-:W-:Y:S05]  /*5490*/  IMAD.U32 R0, RZ, RZ, UR29 ;  /* 0x0000001dff007e24 */ /* 0x000fea000f8e00ff */
[----:B------:R-:W-:Y:S04]  /*54a0*/  IABS R9, R0 ;  /* 0x0000000000097213 */ /* 0x000fe80000000000 */
[----:B------:R-:W2:Y:S02]  /*54b0*/  I2F.RP R16, R9 ;  /* 0x0000000900107306 */ /* 0x000ea40000209400 */
[----:B------:R-:W-:Y:S07]  /*54c0*/  UIMAD.WIDE.U32 UR6, UR40, UR4, URZ ;  /* 0x00000004280672a5 */ /* 0x000fee000f8e00ff */
[----:B------:R-:W-:Y:S02]  /*54d0*/  UMOV UR12, UR7 ;  /* 0x00000007000c7c82 */ /* 0x000fe40008000000 */
[----:B------:R-:W-:Y:S04]  /*54e0*/  UIMAD UR4, UR12, UR43, UR4 ;  /* 0x0000002b0c0472a4 */ /* 0x000fe8000f8e0204 */
[----:B------:R-:W-:Y:S01]  /*54f0*/  UISETP.GT.U32.AND UP0, UPT, UR26, UR4, UPT ;  /* 0x000000041a00728c */ /* 0x000fe2000bf04070 */
[----:B--2---:R-:W2:Y:S10]  /*5500*/  MUFU.RCP R0, R16 ;  /* 0x0000001000007308 */ /* 0x004eb40000001000 */
[----:B------:R-:W-:Y:S02]  /*5510*/  @!UP0 UIADD3 UR4, UPT, UPT, UR4, -UR26, URZ ;  /* 0x8000001a04048290 */ /* 0x000fe4000fffe0ff */
[----:B------:R-:W-:Y:S02]  /*5520*/  @!UP0 UIADD3 UR12, UPT, UPT, UR12, 0x1, URZ ;  /* 0x000000010c0c8890 */ /* 0x000fe4000fffe0ff */
[----:B------:R-:W-:Y:S02]  /*5530*/  UISETP.GE.U32.AND UP0, UPT, UR4, UR26, UPT ;  /* 0x0000001a0400728c */ /* 0x000fe4000bf06070 */
[----:B------:R-:W-:Y:S01]  /*5540*/  ULOP3.LUT UR4, UR23, UR27, URZ, 0x3c, !UPT ;  /* 0x0000001b17047292 */ /* 0x000fe2000f8e3cff */
[----:B--2---:R-:W-:Y:S04]  /*5550*/  VIADD R11, R0, 0xffffffe ;  /* 0x0ffffffe000b7836 */ /* 0x004fe80000000000 */
[----:B------:R-:W1:Y:S04]  /*5560*/  F2I.FTZ.U32.TRUNC.NTZ R13, R11 ;  /* 0x0000000b000d7305 */ /* 0x000e68000021f000 */
[----:B------:R-:W-:Y:S02]  /*5570*/  @UP0 UIADD3 UR12, UPT, UPT, UR12, 0x1, URZ ;  /* 0x000000010c0c0890 */ /* 0x000fe4000fffe0ff */
[----:B------:R-:W-:Y:S01]  /*5580*/  UISETP.GE.AND UP0, UPT, UR4, URZ, UPT ;  /* 0x000000ff0400728c */ /* 0x000fe2000bf06270 */
[----:B-1----:R-:W-:Y:S10]  /*5590*/  IADD3 R12, PT, PT, RZ, -R13, RZ ;  /* 0x8000000dff0c7210 */ /* 0x002ff40007ffe0ff */
[----:B------:R-:W-:Y:S02]  /*55a0*/  @!UP0 UIADD3 UR12, UPT, UPT, -UR12, URZ, URZ ;  /* 0x000000ff0c0c8290 */ /* 0x000fe4000fffe1ff */
[----:B------:R-:W-:Y:S01]  /*55b0*/  @!UP6 ULOP3.LUT UR12, URZ, UR27, URZ, 0x33, !UPT ;  /* 0x0000001bff0ce292 */ /* 0x000fe2000f8e33ff */
[----:B------:R-:W-:Y:S02]  /*55c0*/  IMAD R3, R12, R9, RZ ;  /* 0x000000090c037224 */ /* 0x000fe400078e02ff */
[----:B------:R-:W-:Y:S01]  /*55d0*/  HFMA2 R12, -RZ, RZ, 0, 0 ;  /* 0x00000000ff0c7431 */ /* 0x000fe200000001ff */
[----:B------:R-:W-:Y:S02]  /*55e0*/  ULOP3.LUT UR4, UR12, UR29, URZ, 0x3c, !UPT ;  /* 0x0000001d0c047292 */ /* 0x000fe4000f8e3cff */
[----:B------:R-:W-:Y:S02]  /*55f0*/  IMAD.U32 R0, RZ, RZ, UR12 ;  /* 0x0000000cff007e24 */ /* 0x000fe4000f8e00ff */
[----:B------:R-:W-:Y:S02]  /*5600*/  UISETP.GE.AND UP0, UPT, UR4, URZ, UPT ;  /* 0x000000ff0400728c */ /* 0x000fe4000bf06270 */
[----:B------:R-:W-:Y:S01]  /*5610*/  UIADD3 UR4, UPT, UPT, -UR12, URZ, URZ ;  /* 0x000000ff0c047290 */ /* 0x000fe2000fffe1ff */
[----:B------:R-:W-:Y:S01]  /*5620*/  IABS R0, R0 ;  /* 0x0000000000007213 */ /* 0x000fe20000000000 */
[----:B------:R-:W-:Y:S02]  /*5630*/  IMAD.HI.U32 R13, R13, R3, R12 ;  /* 0x000000030d0d7227 */ /* 0x000fe400078e000c */
[----:B------:R-:W-:Y:S04]  /*5640*/  UIMAD UR4, UR27, UR4, UR23 ;  /* 0x000000041b0472a4 */ /* 0x000fe8000f8e0217 */
[----:B------:R-:W-:Y:S01]  /*5650*/  IMAD.HI.U32 R13, R13, R0, RZ ;  /* 0x000000000d0d7227 */ /* 0x000fe200078e00ff */
[----:B------:R-:W-:Y:S03]  /*5660*/  USHF.L.U32 UR10, UR4, 0x6, URZ ;  /* 0x00000006040a7899 */ /* 0x000fe600080006ff */
[----:B------:R-:W-:Y:S04]  /*5670*/  IMAD.MOV R3, RZ, RZ, -R13 ;  /* 0x000000ffff037224 */ /* 0x000fe800078e0a0d */
[C---:B------:R-:W-:Y:S05]  /*5680*/  IMAD R0, R9.reuse, R3, R0 ;  /* 0x0000000309007224 */ /* 0x040fea00078e0200 */
[----:B------:R-:W-:Y:S11]  /*5690*/  ISETP.GT.U32.AND P1, PT, R9, R0, PT ;  /* 0x000000000900720c */ /* 0x000ff60003f24070 */
[----:B------:R-:W-:Y:S02]  /*56a0*/  @!UPT UIADD3 URZ, UPT, UPT, URZ, URZ, URZ ;  /* 0x000000fffffff290 */ /* 0x000fe4000fffe0ff */
[-C--:B------:R-:W-:Y:S01]  /*56b0*/  @!P1 IADD3 R0, PT, PT, R0, -R9.reuse, RZ ;  /* 0x8000000900009210 */ /* 0x080fe20007ffe0ff */
[----:B------:R-:W-:Y:S01]  /*56c0*/  @!P1 VIADD R13, R13, 0x1 ;  /* 0x000000010d0d9836 */ /* 0x000fe20000000000 */
[----:B------:R-:W-:Y:S02]  /*56d0*/  ISETP.NE.U32.AND P1, PT, RZ, UR30, PT ;  /* 0x0000001eff007c0c */ /* 0x000fe4000bf25070 */
[----:B------:R-:W-:Y:S02]  /*56e0*/  ISETP.GE.U32.AND P2, PT, R0, R9, PT ;  /* 0x000000090000720c */ /* 0x000fe40003f46070 */
[----:B------:R-:W-:Y:S11]  /*56f0*/  ISETP.NE.AND.EX P1, PT, RZ, UR31, PT, P1 ;  /* 0x0000001fff007c0c */ /* 0x000ff6000bf25310 */
[----:B------:R-:W-:Y:S04]  /*5700*/  @P2 IADD3 R13, PT, PT, R13, 0x1, RZ ;  /* 0x000000010d0d2810 */ /* 0x000fe80007ffe0ff */
[----:B------:R-:W-:Y:S11]  /*5710*/  R2UR UR13, R13 ;  /* 0x000000000d0d72ca */ /* 0x000ff600000e0000 */
[----:B------:R-:W-:Y:S02]  /*5720*/  @!UPT UIADD3 URZ, UPT, UPT, URZ, URZ, URZ ;  /* 0x000000fffffff290 */ /* 0x000fe4000fffe0ff */
[----:B------:R-:W-:Y:S02]  /*5730*/  @!UP0 UIADD3 UR13, UPT, UPT, -UR13, URZ, URZ ;  /* 0x000000ff0d0d8290 */ /* 0x000fe4000fffe1ff */
[----:B------:R-:W-:Y:S04]  /*5740*/  @!UP2 ULOP3.LUT UR13, URZ, UR29, URZ, 0x33, !UPT ;  /* 0x0000001dff0da292 */ /* 0x000fe8000f8e33ff */
[----:B------:R-:W-:Y:S04]  /*5750*/  UIADD3 UR5, UPT, UPT, -UR13, URZ, URZ ;  /* 0x000000ff0d057290 */ /* 0x000fe8000fffe1ff */
[----:B------:R-:W-:Y:S01]  /*5760*/  UIMAD UR12, UR29, UR5, UR12 ;  /* 0x000000051d0c72a4 */ /* 0x000fe2000f8e020c */
[----:B------:R-:W-:Y:S11]  /*5770*/  BRA.U !UP5, `(.L_x_90) ;  /* 0x000000010d387547 */ /* 0x000ff6000b800000 */
[----:B------:R-:W-:Y:S01]  /*5780*/  UPLOP3.LUT UP1, UPT, UPT, UPT, UP4, 0x80, 0x8 ;  /* 0x000000000008789c */ /* 0x000fe20003f2f040 */
[----:B------:R-:W-:Y:S01]  /*5790*/  IMAD.MOV.U32 R91, RZ, RZ, 0x1 ;  /* 0x00000001ff5b7424 */ /* 0x000fe200078e00ff */
[----:B------:R-:W1:Y:S01]  /*57a0*/  LDCU.64 UR8, c[0x0][0x358] ;  /* 0x00006b00ff0877ac */ /* 0x000e620008000a00 */
[----:B------:R-:W-:Y:S03]  /*57b0*/  MOV R0, 0x1 ;  /* 0x0000000100007802 */ /* 0x000fe60000000f00 */
[----:B------:R-:W-:Y:S05]  /*57c0*/  PLOP3.LUT P2, PT, PT, PT, UP1, 0x80, 0x8 ;  /* 0x000000000008781c */ /* 0x000fea0003f4f018 */
[----:B------:R-:W2:Y:S01]  /*57d0*/  @UP1 LDCU.64 UR4, c[0x0][0x888] ;  /* 0x00011100ff0417ac */ /* 0x000ea20008000a00 */
[----:B------:R-:W-:Y:S07]  /*57e0*/  @UP1 UIMAD UR6, UR49, UR30, URZ ;  /* 0x0000001e310612a4 */ /* 0x000fee000f8e02ff */
[----:B------:R-:W-:Y:S01]  /*57f0*/  @!P2 PRMT R91, R0, 0x7610, R91 ;  /* 0x00007610005ba816 */ /* 0x000fe2000000005b */
[----:B--2---:R-:W-:Y:S06]  /*5800*/  @UP1 UIMAD.WIDE UR4, UR6, 0x4, UR4 ;  /* 0x00000004060418a5 */ /* 0x004fec000f8e0204 */
[----:B------:R-:W-:Y:S01]  /*5810*/  IMAD.U32 R12, RZ, RZ, UR4 ;  /* 0x00000004ff0c7e24 */ /* 0x000fe2000f8e00ff */
[----:B------:R-:W-:Y:S04]  /*5820*/  MOV R13, UR5 ;  /* 0x00000005000d7c02 */ /* 0x000fe80008000f00 */
[----:B------:R-:W2:Y:S01]  /*5830*/  @!UP1 LDCU UR4, c[0x0][0x880] ;  /* 0x00011000ff0497ac */ /* 0x000ea20008000800 */
[----:B-1---5:R1:W5:Y:S02]  /*5840*/  @P2 LDG.E R41, desc[UR8][R12.64] ;  /* 0x000000080c292981 */ /* 0x022364000c1e1900 */
[----:B-12---:R-:W-:Y:S07]  /*5850*/  @!P2 IMAD.U32 R41, RZ, RZ, UR4 ;  /* 0x00000004ff29ae24 */ /* 0x006fee000f8e00ff */
.L_x_90:
[----:B-----5:R-:W-:Y:S01]  /*5860*/  @!P1 FSETP.EQ.AND P3, PT, R41, RZ, PT ;  /* 0x000000ff2900920b */ /* 0x020fe20003f62000 */
[----:B------:R-:W-:Y:S01]  /*5870*/  @!UPT UIADD3 URZ, UPT, UPT, URZ, URZ, URZ ;  /* 0x000000fffffff290 */ /* 0x000fe2000fffe0ff */
[----:B------:R-:W-:Y:S11]  /*5880*/  @!P1 BRA `(.L_x_91) ;  /* 0x0000000000149947 */ /* 0x000ff60003800000 */
[----:B------:R-:W-:Y:S02]  /*5890*/  LOP3.LUT P1, RZ, R91, 0xff, RZ, 0xc0, !PT ;  /* 0x000000ff5bff7812 */ /* 0x000fe4000782c0ff */
[----:B------:R-:W-:Y:S04]  /*58a0*/  PLOP3.LUT P3, PT, PT, PT, UP1, 0x80, 0x8 ;  /* 0x000000000008781c */ /* 0x000fe80003f6f018 */
[----:B------:R-:W-:Y:S07]  /*58b0*/  PLOP3.LUT P3, PT, P3, PT, PT, 0x8, 0x80 ;  /* 0x000000000080781c */ /* 0x000fee0001f6e170 */
[----:B------:R-:W-:Y:S11]  /*58c0*/  @P1 FSETP.EQ.AND P3, PT, R41, RZ, PT ;  /* 0x000000ff2900120b */ /* 0x000ff60003f62000 */
[----:B------:R-:W-:Y:S02]  /*58d0*/  @!UPT UIADD3 URZ, UPT, UPT, URZ, URZ, URZ ;  /* 0x000000fffffff290 */ /* 0x000fe4000fffe0ff */
.L_x_91:
[----:B------:R-:W-:Y:S01]  /*58e0*/  ULEA UR4, UR25, UR22, 0x3 ;  /* 0x0000001619047291 */ /* 0x000fe2000f8e18ff */
[----:B------:R-:W-:Y:S02]  /*58f0*/  SHF.L.U32 R3, R10, 0x1f, RZ ;  /* 0x0000001f0a037819 */ /* 0x000fe400000006ff */
[----:B------:R-:W-:Y:S04]  /*5900*/  ELECT P2, URZ, PT ;  /* 0x0000000000ff782f */ /* 0x000fe80003840000 */
[----:B------:R-:W-:Y:S02]  /*5910*/  PLOP3.LUT P2, PT, P3, P2, PT, 0xf2, 0x2f ;  /* 0x00000000002f781c */ /* 0x000fe40001f45e72 */
[----:B------:R-:W1:Y:S02]  /*5920*/  SYNCS.PHASECHK.TRANS64.TRYWAIT P1, [UR4+0xb8], R3 ;  /* 0x0000b803ff0075a7 */ /* 0x000e640008021104 */
[----:B-1----:R-:W-:Y:S09]  /*5930*/  @!P1 BRA `(.L_x_92) ;  /* 0x0000004000509947 */ /* 0x002ff20003800000 */
.L_x_174:
[----:B------:R-:W2:Y:S01]  /*5940*/  S2UR UR23, SR_CgaCtaId ;  /* 0x00000000001779c3 */ /* 0x000ea20000008800 */
[----:B------:R-:W-:Y:S01]  /*5950*/  VOTEU.ALL UP0, P2 ;  /* 0x0000000000ff7886 */ /* 0x000fe20001000000 */
[----:B------:R-:W-:Y:S01]  /*5960*/  @!P2 IADD3 R9, P1, PT, R14, 0x580, RZ ;  /* 0x000005800e09a810 */ /* 0x000fe20007f3e0ff */
[----:B------:R-:W-:Y:S02]  /*5970*/  UIADD3 UR6, UPT, UPT, UR25, 0x1, URZ ;  /* 0x0000000119067890 */ /* 0x000fe4000fffe0ff */
[----:B------:R-:W-:Y:S01]  /*5980*/  UIADD3 UR9, UPT, UPT, UR4, 0xa0, URZ ;  /* 0x000000a004097890 */ /* 0x000fe2000fffe0ff */
[----:B------:R-:W-:Y:S01]  /*5990*/  @!P2 R2UR UR7, R9 ;  /* 0x000000000907a2ca */ /* 0x000fe200000e0000 */
[----:B------:R-:W-:Y:S01]  /*59a0*/  @!UP0 ULEA UR5, UR25, UR22, 0xd ;  /* 0x0000001619058291 */ /* 0x000fe2000f8e68ff */
[----:B-1----:R-:W-:Y:S01]  /*59b0*/  @!P2 IMAD.X R0, RZ, RZ, R15, P1 ;  /* 0x000000ffff00a224 */ /* 0x002fe200008e060f */
[----:B------:R-:W-:Y:S01]  /*59c0*/  UMOV UR24, 0x0 ;  /* 0x0000000000187882 */ /* 0x000fe20000000000 */
[----:B------:R-:W-:Y:S01]  /*59d0*/  UMOV UR25, 0x10000000 ;  /* 0x1000000000197882 */ /* 0x000fe20000000000 */
[----:B------:R-:W-:Y:S02]  /*59e0*/  @!UP0 UIADD3 UR8, UPT, UPT, UR5, 0x200, URZ ;  /* 0x0000020005088890 */ /* 0x000fe4000fffe0ff */
[----:B------:R-:W-:Y:S01]  /*59f0*/  UISETP.NE.AND UP0, UPT, UR6, 0x3, UPT ;  /* 0x000000030600788c */ /* 0x000fe2000bf05270 */
[----:B------:R-:W-:Y:S01]  /*5a00*/  @!P2 R2UR UR5, R0 ;  /* 0x000000000005a2ca */ /* 0x000fe200000e0000 */
[----:B------:R-:W-:Y:S02]  /*5a10*/  @!P2 IMAD.MOV.U32 R0, RZ, RZ, 0x2000 ;  /* 0x00002000ff00a424 */ /* 0x000fe400078e00ff */
[----:B------:R-:W-:Y:S02]  /*5a20*/  USEL UR6, UR6, URZ, UP0 ;  /* 0x000000ff06067287 */ /* 0x000fe40008000000 */
[----:B------:R-:W-:Y:S01]  /*5a30*/  IMAD.U32 R12, RZ, RZ, UR7 ;  /* 0x00000007ff0c7e24 */ /* 0x000fe2000f8e00ff */
[----:B------:R-:W-:Y:S02]  /*5a40*/  USEL UR19, URZ, 0x1, UP0 ;  /* 0x00000001ff137887 */ /* 0x000fe40008000000 */
[----:B------:R-:W-:Y:S02]  /*5a50*/  VOTEU.ALL UP0, P2 ;  /* 0x0000000000ff7886 */ /* 0x000fe40001000000 */
[----:B------:R-:W-:Y:S01]  /*5a60*/  @!P2 R2UR UR20, R12 ;  /* 0x000000000c14a2ca */ /* 0x000fe200000e0000 */
[----:B--2---:R-:W-:Y:S01]  /*5a70*/  UPRMT UR7, UR23, 0x654, UR9 ;  /* 0x0000065417077896 */ /* 0x004fe20008000009 */
[----:B------:R-:W-:Y:S01]  /*5a80*/  LOP3.LUT R10, R10, UR19, RZ, 0x3c, !PT ;  /* 0x000000130a0a7c12 */ /* 0x000fe2000f8e3cff */
[----:B------:R-:W-:Y:S01]  /*5a90*/  IMAD.U32 R13, RZ, RZ, UR5 ;  /* 0x00000005ff0d7e24 */ /* 0x000fe2000f8e00ff */
[----:B------:R-:W-:Y:S02]  /*5aa0*/  ULEA UR5, UR6, UR22, 0x3 ;  /* 0x0000001606057291 */ /* 0x000fe4000f8e18ff */
[----:B------:R-:W-:Y:S02]  /*5ab0*/  SHF.L.U32 R3, R10, 0x1f, RZ ;  /* 0x0000001f0a037819 */ /* 0x000fe400000006ff */
[----:B------:R-:W-:Y:S11]  /*5ac0*/  @!P2 R2UR UR21, R13 ;  /* 0x000000000d15a2ca */ /* 0x000ff600000e0000 */
[----:B------:R-:W-:Y:S02]  /*5ad0*/  @!UPT UIADD3 URZ, UPT, UPT, URZ, URZ, URZ ;  /* 0x000000fffffff290 */ /* 0x000fe4000fffe0ff */
[----:B------:R1:W-:Y:S01]  /*5ae0*/  @!UP0 UTMALDG.4D [UR8], [UR20], desc[UR24] ;  /* 0x00001808140085b4 */ /* 0x0003e20008019000 */
[----:B------:R2:W-:Y:S01]  /*5af0*/  @!P2 SYNCS.ARRIVE.TRANS64.RED.A0TR RZ, [UR4+0xa0], R0 ;  /* 0x0000a000ffffa9a7 */ /* 0x0005e20008300404 */
[----:B------:R-:W-:Y:S01]  /*5b00*/  SYNCS.ARRIVE.TRANS64.RED.A1T0 RZ, [UR7], RZ ;  /* 0x000000ffffff79a7 */ /* 0x000fe20008100407 */
[----:B--2---:R-:W-:Y:S01]  /*5b10*/  @P0 SHF.R.U32.HI R0, RZ, 0x10, R5 ;  /* 0x00000010ff000819 */ /* 0x004fe20000011605 */
[----:B------:R-:W2:Y:S03]  /*5b20*/  SYNCS.PHASECHK.TRANS64.TRYWAIT P1, [UR5+0xb8], R3 ;  /* 0x0000b803ff0075a7 */ /* 0x000ea60008021105 */
[----:B------:R-:W-:Y:S01]  /*5b30*/  @P0 R2UR UR49, R0 ;  /* 0x00000000003102ca */ /* 0x000fe200000e0000 */
[----:B------:R-:W-:Y:S03]  /*5b40*/  @!UPT UIADD3 URZ, UPT, UPT, URZ, URZ, URZ ;  /* 0x000000fffffff290 */ /* 0x000fe6000fffe0ff */
[----:B-12---:R-:W-:Y:S11]  /*5b50*/  @!P1 BRA `(.L_x_93) ;  /* 0x0000003c00e09947 */ /* 0x006ff60003800000 */
.L_x_176:
[----:B------:R-:W2:Y:S01]  /*5b60*/  S2UR UR28, SR_CgaCtaId ;  /* 0x00000000001c79c3 */ /* 0x000ea20000008800 */
[----:B------:R-:W-:Y:S01]  /*5b70*/  UIADD3 UR9, UPT, UPT, UR5, 0xa0, URZ ;  /* 0x000000a005097890 */ /* 0x000fe2000fffe0ff */
[----:B-1----:R-:W-:Y:S01]  /*5b80*/  @!P2 IADD3 R3, P0, PT, R14, 0x580, RZ ;  /* 0x000005800e03a810 */ /* 0x002fe20007f1e0ff */
[----:B------:R-:W-:Y:S01]  /*5b90*/  UPLOP3.LUT UP2, UPT, UPT, UPT, UPT, 0x80, 0x8 ;  /* 0x000000000008789c */ /* 0x000fe20003f4f070 */
[----:B------:R-:W-:Y:S01]  /*5ba0*/  R2UR UR23, R95 ;  /* 0x000000005f1772ca */ /* 0x000fe200000e0000 */
[----:B------:R-:W-:Y:S01]  /*5bb0*/  UMOV UR20, 0x0 ;  /* 0x0000000000147882 */ /* 0x000fe20000000000 */
[----:B------:R-:W-:Y:S01]  /*5bc0*/  VOTEU.ALL UP0, P2 ;  /* 0x0000000000ff7886 */ /* 0x000fe20001000000 */
[----:B------:R-:W-:Y:S01]  /*5bd0*/  @!P2 IMAD.X R0, RZ, RZ, R15, P0 ;  /* 0x000000ffff00a224 */ /* 0x000fe200000e060f */
[----:B------:R-:W-:Y:S01]  /*5be0*/  UMOV UR21, 0x10000000 ;  /* 0x1000000000157882 */ /* 0x000fe20000000000 */
[----:B------:R-:W-:Y:S02]  /*5bf0*/  R2UR UR24, R96 ;  /* 0x00000000601872ca */ /* 0x000fe400000e0000 */
[----:B------:R-:W-:Y:S01]  /*5c00*/  @!UP0 ULEA UR4, UR6, UR22, 0xd ;  /* 0x0000001606048291 */ /* 0x000fe2000f8e68ff */
[----:B------:R-:W-:Y:S01]  /*5c10*/  LOP3.LUT P0, RZ, R6, 0x1, RZ, 0xc0, !PT ;  /* 0x0000000106ff7812 */ /* 0x000fe2000780c0ff */
[----:B------:R-:W-:Y:S01]  /*5c20*/  UIADD3 UR6, UPT, UPT, UR6, 0x1, URZ ;  /* 0x0000000106067890 */ /* 0x000fe2000fffe0ff */
[----:B------:R-:W-:Y:S01]  /*5c30*/  LOP3.LUT R8, R8, 0x1, RZ, 0x3c, !PT ;  /* 0x0000000108087812 */ /* 0x000fe200078e3cff */
[----:B------:R-:W-:Y:S02]  /*5c40*/  @!UP0 UIADD3 UR10, UPT, UPT, UR10, 0x20, URZ ;  /* 0x000000200a0a8890 */ /* 0x000fe4000fffe0ff */
[----:B------:R-:W-:Y:S01]  /*5c50*/  @!UP0 UIADD3 UR8, UPT, UPT, UR4, 0x200, URZ ;  /* 0x0000020004088890 */ /* 0x000fe2000fffe0ff */
[----:B------:R-:W-:Y:S01]  /*5c60*/  @!P2 R2UR UR4, R0 ;  /* 0x000000000004a2ca */ /* 0x000fe200000e0000 */
[----:B------:R-:W-:Y:S02]  /*5c70*/  UISETP.NE.AND UP0, UPT, UR6, 0x3, UPT ;  /* 0x000000030600788c */ /* 0x000fe4000bf05270 */
[----:B------:R-:W-:Y:S02]  /*5c80*/  UIADD3 UR23, UPT, UPT, UR14, UR23, URZ ;  /* 0x000000170e177290 */ /* 0x000fe4000fffe0ff */
[----:B------:R-:W-:Y:S01]  /*5c90*/  USEL UR25, UR6, URZ, UP0 ;  /* 0x000000ff06197287 */ /* 0x000fe20008000000 */
[----:B------:R-:W-:Y:S01]  /*5ca0*/  @!P2 R2UR UR6, R3 ;  /* 0x000000000306a2ca */ /* 0x000fe200000e0000 */
[----:B------:R-:W-:Y:S02]  /*5cb0*/  USEL UR19, URZ, 0x1, UP0 ;  /* 0x00000001ff137887 */ /* 0x000fe40008000000 */
[----:B------:R-:W-:Y:S04]  /*5cc0*/  VOTEU.ALL UP0, P2 ;  /* 0x0000000000ff7886 */ /* 0x000fe80001000000 */
[----:B------:R-:W-:Y:S01]  /*5cd0*/  IMAD.U32 R13, RZ, RZ, UR4 ;  /* 0x00000004ff0d7e24 */ /* 0x000fe2000f8e00ff */
[----:B--2---:R-:W-:Y:S01]  /*5ce0*/  UPRMT UR4, UR28, 0x654, UR9 ;  /* 0x000006541c047896 */ /* 0x004fe20008000009 */
[----:B------:R-:W-:Y:S01]  /*5cf0*/  LOP3.LUT R10, R10, UR19, RZ, 0x3c, !PT ;  /* 0x000000130a0a7c12 */ /* 0x000fe2000f8e3cff */
[----:B------:R-:W-:Y:S02]  /*5d00*/  UIADD3 UR28, UPT, UPT, UR15, UR24, URZ ;  /* 0x000000180f1c7290 */ /* 0x000fe4000fffe0ff */
[----:B------:R-:W-:Y:S01]  /*5d10*/  @!P2 R2UR UR7, R13 ;  /* 0x000000000d07a2ca */ /* 0x000fe200000e0000 */
[----:B------:R-:W-:Y:S05]  /*5d20*/  IMAD.U32 R12, RZ, RZ, UR6 ;  /* 0x00000006ff0c7e24 */ /* 0x000fea000f8e00ff */
[----:B------:R-:W-:Y:S11]  /*5d30*/  @!P2 R2UR UR6, R12 ;  /* 0x000000000c06a2ca */ /* 0x000ff600000e0000 */
[----:B------:R-:W-:Y:S02]  /*5d40*/  @!UPT UIADD3 URZ, UPT, UPT, URZ, URZ, URZ ;  /* 0x000000fffffff290 */ /* 0x000fe4000fffe0ff */
[----:B------:R1:W-:Y:S01]  /*5d50*/  @!UP0 UTMALDG.4D [UR8], [UR6], desc[UR20] ;  /* 0x00001408060085b4 */ /* 0x0003e20008019000 */
[----:B------:R1:W-:Y:S01]  /*5d60*/  @!P2 SYNCS.ARRIVE.TRANS64.RED.A0TR RZ, [UR5+0xa0], R2 ;  /* 0x0000a002ffffa9a7 */ /* 0x0003e20008300405 */
[----:B------:R-:W-:Y:S01]  /*5d70*/  SYNCS.ARRIVE.TRANS64.RED.A1T0 RZ, [UR4], RZ ;  /* 0x000000ffffff79a7 */ /* 0x000fe20008100404 */
[----:B------:R-:W-:Y:S05]  /*5d80*/  @P0 BRA `(.L_x_94) ;  /* 0xfffffff000340947 */ /* 0x000fea000383ffff */
[----:B------:R-:W-:Y:S01]  /*5d90*/  UIADD3 UR22, UPT, UPT, UR22, 0xb8, URZ ;  /* 0x000000b816167890 */ /* 0x000fe2000fffe0ff */
[----:B------:R-:W-:-:S03]  /*5da0*/  SHF.L.U32 R3, R10, 0x1f, RZ ;  /* 0x0000001f0a037819 */ /* 0x000fc600000006ff */
[----:B------:R-:W-:-:S09]  /*5db0*/  ULEA UR4, UR25, UR22, 0x3 ;  /* 0x0000001619047291 */ /* 0x000fd2000f8e18ff */
[----:B------:R-:W2:Y:S02]  /*5dc0*/  SYNCS.PHASECHK.TRANS64.TRYWAIT P0, [UR4], R3 ;  /* 0x00000003ff0075a7 */ /* 0x000ea40008001104 */
[----:B--2---:R-:W-:Y:S05]  /*5dd0*/  @!P0 BRA `(.L_x_95) ;  /* 0x0000003c00588947 */ /* 0x004fea0003800000 */
.L_x_178:
[----:B------:R-:W-:-:S04]  /*5de0*/  UIADD3 UR4, UPT, UPT, UR25, 0x1, URZ ;  /* 0x0000000119047890 */ /* 0x000fc8000fffe0ff */
[----:B------:R-:W-:-:S04]  /*5df0*/  UISETP.NE.AND UP0, UPT, UR4, 0x3, UPT ;  /* 0x000000030400788c */ /* 0x000fc8000bf05270 */
[----:B-1----:R-:W-:Y:S02]  /*5e00*/  USEL UR6, URZ, 0x1, UP0 ;  /* 0x00000001ff067887 */ /* 0x002fe40008000000 */
[----:B------:R-:W-:-:S04]  /*5e10*/  USEL UR4, UR4, URZ, UP0 ;  /* 0x000000ff04047287 */ /* 0x000fc80008000000 */
[----:B------:R-:W-:Y:S01]  /*5e20*/  ULEA UR5, UR4, UR22, 0x3 ;  /* 0x0000001604057291 */ /* 0x000fe2000f8e18ff */
[----:B------:R-:W-:-:S04]  /*5e30*/  LOP3.LUT R10, R10, UR6, RZ, 0x3c, !PT ;  /* 0x000000060a0a7c12 */ /* 0x000fc8000f8e3cff */
[----:B--2---:R-:W-:-:S04]  /*5e40*/  SHF.L.U32 R3, R10, 0x1f, RZ ;  /* 0x0000001f0a037819 */ /* 0x004fc800000006ff */
[----:B------:R-:W1:Y:S02]  /*5e50*/  SYNCS.PHASECHK.TRANS64.TRYWAIT P0, [UR5], R3 ;  /* 0x00000003ff0075a7 */ /* 0x000e640008001105 */
[----:B-1----:R-:W-:Y:S05]  /*5e60*/  @!P0 BRA `(.L_x_96) ;  /* 0x0000003c004c8947 */ /* 0x002fea0003800000 */
.L_x_180:
[----:B------:R-:W-:-:S04]  /*5e70*/  UIADD3 UR4, UPT, UPT, UR4, 0x1, URZ ;  /* 0x0000000104047890 */ /* 0x000fc8000fffe0ff */
[----:B------:R-:W-:-:S04]  /*5e80*/  UISETP.NE.AND UP0, UPT, UR4, 0x3, UPT ;  /* 0x000000030400788c */ /* 0x000fc8000bf05270 */
[----:B------:R-:W-:Y:S02]  /*5e90*/  USEL UR5, URZ, 0x1, UP0 ;  /* 0x00000001ff057887 */ /* 0x000fe40008000000 */
[----:B------:R-:W-:-:S04]  /*5ea0*/  USEL UR4, UR4, URZ, UP0 ;  /* 0x000000ff04047287 */ /* 0x000fc80008000000 */
[----:B------:R-:W-:Y:S01]  /*5eb0*/  ULEA UR4, UR4, UR22, 0x3 ;  /* 0x0000001604047291 */ /* 0x000fe2000f8e18ff */
[----:B-1----:R-:W-:-:S04]  /*5ec0*/  LOP3.LUT R3, R10, UR5, RZ, 0x3c, !PT ;  /* 0x000000050a037c12 */ /* 0x002fc8000f8e3cff */
[----:B------:R-:W-:Y:S01]  /*5ed0*/  SHF.L.U32 R3, R3, 0x1f, RZ ;  /* 0x0000001f03037819 */ /* 0x000fe200000006ff */
[----:B------:R-:W-:-:S07]  /*5ee0*/  IMAD.U32 R0, RZ, RZ, UR4 ;  /* 0x00000004ff007e24 */ /* 0x000fce000f8e00ff */
.L_x_97:
[----:B-1----:R1:W2:Y:S02]  /*5ef0*/  SYNCS.PHASECHK.TRANS64.TRYWAIT P0, [R0+URZ], R3 ;  /* 0x00000003000075a7 */ /* 0x0022a400080011ff */
[----:B--2---:R-:W-:Y:S05]  /*5f00*/  @!P0 NANOSLEEP.SYNCS 0x989680 ;  /* 0x009896800000895d */ /* 0x004fea0003900000 */
[----:B------:R-:W2:Y:S02]  /*5f10*/  @!P0 SYNCS.PHASECHK.TRANS64 P0, [R0+URZ], R3 ;  /* 0x00000003000085a7 */ /* 0x000ea400080010ff */
[----:B--2---:R-:W-:Y:S05]  /*5f20*/  @P0 EXIT ;  /* 0x000000000000094d */ /* 0x004fea0003800000 */
[----:B------:R-:W-:Y:S05]  /*5f30*/  BRA `(.L_x_97) ;  /* 0xfffffffc00ec7947 */ /* 0x000fea000383ffff */
.L_x_85:
[----:B------:R-:W-:-:S06]  /*5f40*/  UISETP.GE.AND UP0, UPT, UR18, 0x4, UPT ;  /* 0x000000041200788c */ /* 0x000fcc000bf06270 */
[----:B------:R-:W-:-:S13]  /*5f50*/  PLOP3.LUT P0, PT, PT, PT, UP0, 0x80, 0x8 ;  /* 0x000000000008781c */ /* 0x000fda0003f0f008 */
[----:B-1----:R-:W-:Y:S05]  /*5f60*/  @!P0 EXIT ;  /* 0x000000000000894d */ /* 0x002fea0003800000 */
[----:B------:R-:W1:Y:S08]  /*5f70*/  S2UR UR4, SR_CgaCtaId ;  /* 0x00000000000479c3 */ /* 0x000e700000008800 */
[----:B------:R-:W-:Y:S01]  /*5f80*/  BAR.SYNC.DEFER_BLOCKING 0x6, 0xa0 ;  /* 0x0182800000007b1d */ /* 0x000fe20000010000 */
[C---:B------:R-:W-:Y:S01]  /*5f90*/  IMAD.SHL.U32 R0, R98.reuse, 0x20, RZ ;  /* 0x0000002062007824 */ /* 0x040fe200078e00ff */
[C---:B------:R-:W-:Y:S01]  /*5fa0*/  LOP3.LUT R99, R98.reuse, 0x2, RZ, 0xc0, !PT ;  /* 0x0000000262637812 */ /* 0x040fe200078ec0ff */
[C---:B------:R-:W-:Y:S01]  /*5fb0*/  IMAD.SHL.U32 R105, R98.reuse, 0x4, RZ ;  /* 0x0000000462697824 */ /* 0x040fe200078e00ff */
[C---:B------:R-:W-:Y:S01]  /*5fc0*/  LOP3.LUT R90, R98.reuse, 0x60, RZ, 0xc0, !PT ;  /* 0x00000060625a7812 */ /* 0x040fe200078ec0ff */
[----:B------:R-:W-:Y:S01]  /*5fd0*/  IMAD.U32 R37, R98, 0x10000, RZ ;  /* 0x0001000062257824 */ /* 0x000fe200078e00ff */
[----:B------:R-:W-:-:S02]  /*5fe0*/  UMOV UR51, 0x400 ;  /* 0x0000040000337882 */ /* 0x000fc40000000000 */
[----:B------:R-:W2:Y:S01]  /*5ff0*/  LDC.64 R78, c[0x0][0x8b0] ;  /* 0x00022c00ff4e7b82 */ /* 0x000ea20000000a00 */
[----:B------:R-:W-:Y:S01]  /*6000*/  LOP3.LUT R4, R0, 0xc0, RZ, 0xc0, !PT ;  /* 0x000000c000047812 */ /* 0x000fe200078ec0ff */
[----:B------:R-:W-:Y:S01]  /*6010*/  USHF.R.S32.HI UR55, URZ, 0x1f, UR5 ;  /* 0x0000001fff377899 */ /* 0x000fe20008011405 */
[----:B------:R-:W-:Y:S01]  /*6020*/  LOP3.LUT R98, R98, 0x4, RZ, 0xc0, !PT ;  /* 0x0000000462627812 */ /* 0x000fe200078ec0ff */
[----:B------:R-:W-:Y:S01]  /*6030*/  IMAD.MOV.U32 R36, RZ, RZ, RZ ;  /* 0x000000ffff247224 */ /* 0x000fe200078e00ff */
[----:B------:R-:W-:Y:S01]  /*6040*/  LOP3.LUT R105, R4, 0x18, R105, 0xf8, !PT ;  /* 0x0000001804697812 */ /* 0x000fe200078ef869 */
[----:B------:R-:W-:Y:S01]  /*6050*/  ULEA.HI UR55, UR55, UR5, URZ, 0x6 ;  /* 0x0000000537377291 */ /* 0x000fe2000f8f30ff */
[----:B------:R-:W-:Y:S01]  /*6060*/  IADD3 R104, PT, PT, -R98, 0x2, RZ ;  /* 0x0000000262687810 */ /* 0x000fe20007ffe1ff */
[----:B------:R-:W3:Y:S01]  /*6070*/  LDC.64 R76, c[0x0][0x8a8] ;  /* 0x00022a00ff4c7b82 */ /* 0x000ee20000000a00 */
[----:B------:R-:W-:Y:S02]  /*6080*/  LOP3.LUT R105, R105, 0xf20, R0, 0xf8, !PT ;  /* 0x00000f2069697812 */ /* 0x000fe400078ef800 */
[----:B------:R-:W-:-:S02]  /*6090*/  CS2R R88, SRZ ;  /* 0x0000000000587805 */ /* 0x000fc4000001ff00 */
[----:B------:R-:W-:Y:S01]  /*60a0*/  LOP3.LUT R37, R37, 0x600000, RZ, 0xc0, !PT ;  /* 0x0060000025257812 */ /* 0x000fe200078ec0ff */
[----:B------:R-:W-:Y:S01]  /*60b0*/  IMAD.MOV R99, RZ, RZ, -R99 ;  /* 0x000000ffff637224 */ /* 0x000fe200078e0a63 */
[----:B------:R-:W-:Y:S01]  /*60c0*/  UMOV UR57, 0x1 ;  /* 0x0000000100397882 */ /* 0x000fe20000000000 */
[----:B------:R-:W-:Y:S01]  /*60d0*/  IMAD.MOV R98, RZ, RZ, -R98 ;  /* 0x000000ffff627224 */ /* 0x000fe200078e0a62 */
[----:B------:R-:W-:Y:S01]  /*60e0*/  UMOV UR52, URZ ;  /* 0x000000ff00347c82 */ /* 0x000fe20008000000 */
[----:B-1----:R-:W-:Y:S01]  /*60f0*/  ULEA UR51, UR4, UR51, 0x18 ;  /* 0x0000003304337291 */ /* 0x002fe2000f8ec0ff */
[----:B------:R-:W-:Y:S01]  /*6100*/  IMAD.SHL.U32 R104, R104, 0x10, RZ ;  /* 0x0000001068687824 */ /* 0x000fe200078e00ff */
[----:B------:R-:W1:Y:S01]  /*6110*/  LDCU UR4, c[0x0][0x370] ;  /* 0x00006e00ff0477ac */ /* 0x000e620008000800 */
[----:B------:R-:W4:Y:S06]  /*6120*/  LDCU UR45, c[0x0][0xb0c] ;  /* 0x00016180ff2d77ac */ /* 0x000f2c0008000800 */
[----:B------:R-:W4:Y:S01]  /*6130*/  LDS R2, [UR51+0x130] ;  /* 0x00013033ff027984 */ /* 0x000f220008000800 */
[----:B------:R-:W2:Y:S01]  /*6140*/  LDCU UR38, c[0x0][0xb30] ;  /* 0x00016600ff2677ac */ /* 0x000ea20008000800 */
[----:B------:R-:W2:Y:S01]  /*6150*/  LDCU.64 UR58, c[0x0][0x888] ;  /* 0x00011100ff3a77ac */ /* 0x000ea20008000a00 */
[----:B------:R-:W2:Y:S01]  /*6160*/  LDCU.64 UR46, c[0x0][0xb28] ;  /* 0x00016500ff2e77ac */ /* 0x000ea20008000a00 */
[----:B-1----:R-:W-:Y:S01]  /*6170*/  IMAD.U32 R94, RZ, RZ, UR4 ;  /* 0x00000004ff5e7e24 */ /* 0x002fe2000f8e00ff */
[----:B------:R-:W1:Y:S01]  /*6180*/  LDCU UR4, c[0x0][0x374] ;  /* 0x00006e80ff0477ac */ /* 0x000e620008000800 */
[----:B------:R-:W2:Y:S01]  /*6190*/  LDCU.128 UR60, c[0x0][0xb10] ;  /* 0x00016200ff3c77ac */ /* 0x000ea20008000c00 */
[----:B------:R-:W-:Y:S01]  /*61a0*/  USHF.R.S32.HI UR55, URZ, 0x6, UR55 ;  /* 0x00000006ff377899 */ /* 0x000fe20008011437 */
[----:B------:R-:W-:Y:S01]  /*61b0*/  UMOV UR56, URZ ;  /* 0x000000ff00387c82 */ /* 0x000fe20008000000 */
[----:B------:R-:W-:Y:S01]  /*61c0*/  UMOV UR54, URZ ;  /* 0x000000ff00367c82 */ /* 0x000fe20008000000 */
[----:B-1----:R-:W-:Y:S01]  /*61d0*/  IMAD.U32 R93, RZ, RZ, UR4 ;  /* 0x00000004ff5d7e24 */ /* 0x002fe2000f8e00ff */
[----:B------:R-:W-:-:S06]  /*61e0*/  UIADD3 UR4, UPT, UPT, UR51, 0x200, URZ ;  /* 0x0000020033047890 */ /* 0x000fcc000fffe0ff */
[----:B------:R-:W-:Y:S01]  /*61f0*/  IMAD.U32 R0, RZ, RZ, UR4 ;  /* 0x00000004ff007e24 */ /* 0x000fe2000f8e00ff */
[----:B------:R-:W-:Y:S01]  /*6200*/  LEA R105, R105, UR4, 0x1 ;  /* 0x0000000469697c11 */ /* 0x000fe2000f8e08ff */
[C---:B----4-:R-:W-:Y:S01]  /*6210*/  VIADD R3, R2.reuse, 0x40 ;  /* 0x0000004002037836 */ /* 0x050fe20000000000 */
[----:B------:R-:W-:-:S04]  /*6220*/  LOP3.LUT R2, R2, 0xffff, RZ, 0xc0, !PT ;  /* 0x0000ffff02027812 */ /* 0x000fc800078ec0ff */
[----:B------:R-:W-:-:S05]  /*6230*/  LOP3.LUT R3, R3, 0xffff, RZ, 0xc0, !PT ;  /* 0x0000ffff03037812 */ /* 0x000fca00078ec0ff */
[----:B--23--:R1:W-:Y:S02]  /*6240*/  STL.64 [R1], R2 ;  /* 0x0000000201007387 */ /* 0x00c3e40000100a00 */
.L_x_128:
[----:B-1----:R-:W-:Y:S04]  /*6250*/  SHF.L.U32 R3, R88, 0x1f, RZ ;  /* 0x0000001f58037819 */ /* 0x002fe800000006ff */
[----:B------:R-:W1:Y:S02]  /*6260*/  SYNCS.PHASECHK.TRANS64.TRYWAIT P0, [UR51+0xe0], R3 ;  /* 0x0000e003ff0075a7 */ /* 0x000e640008001133 */
[----:B-1----:R-:W-:Y:S05]  /*6270*/  @!P0 BRA `(.L_x_98) ;  /* 0x0000003800608947 */ /* 0x002fea0003800000 */
.L_x_182:
[----:B------:R-:W-:Y:S01]  /*6280*/  LEA R2, R36, UR48, 0x2 ;  /* 0x0000003024027c11 */ /* 0x000fe2000f8e10ff */
        /* <DEDUP_REMOVED lines=9> */
[----:B------:R-:W-:Y:S09]  /*6320*/  UPRMT UR4, URZ, 0x654, UR4 ;  /* 0x00000654ff047896 */ /* 0x000ff20008000004 */
[----:B---3--:R-:W-:Y:S01]  /*6330*/  SYNCS.ARRIVE.TRANS64.RED.A1T0 RZ, [UR4], RZ ;  /* 0x000000ffffff79a7 */ /* 0x008fe20008100404 */
[----:B------:R-:W5:Y:S01]  /*6340*/  LDL R2, [R2] ;  /* 0x0000000002027983 */ /* 0x000f620000100800 */
[----:B--2---:R-:W-:Y:S11]  /*6350*/  LOP3.LUT P0, RZ, R82, 0x1, RZ, 0xc0, !PT ;  /* 0x0000000152ff7812 */ /* 0x004ff6000780c0ff */
[----:B------:R-:W-:Y:S02]  /*6360*/  @!UPT UIADD3 URZ, UPT, UPT, URZ, URZ, URZ ;  /* 0x000000fffffff290 */ /* 0x000fe4000fffe0ff */
[----:B------:R-:W-:Y:S01]  /*6370*/  VOTEU.ANY UP0, P0 ;  /* 0x0000000000ff7886 */ /* 0x000fe20000000100 */
[----:B------:R-:W-:Y:S11]  /*6380*/  PLOP3.LUT P0, PT, PT, PT, UP0, 0x80, 0x8 ;  /* 0x000000000008781c */ /* 0x000ff60003f0f008 */
[----:B------:R-:W-:Y:S02]  /*6390*/  @!UPT UIADD3 URZ, UPT, UPT, URZ, URZ, URZ ;  /* 0x000000fffffff290 */ /* 0x000fe4000fffe0ff */
[----:B-1----:R-:W-:Y:S02]  /*63a0*/  @P0 MOV R3, R80 ;  /* 0x0000005000030202 */ /* 0x002fe40000000f00 */
[----:B------:R-:W-:Y:S02]  /*63b0*/  @P0 LOP3.LUT R0, R81, 0xffff, RZ, 0xc0, !PT ;  /* 0x0000ffff51000812 */ /* 0x000fe400078ec0ff */
[----:B------:R-:W-:Y:S01]  /*63c0*/  @P0 R2UR UR5, R3 ;  /* 0x00000000030502ca */ /* 0x000fe200000e0000 */
[----:B------:R-:W-:Y:S01]  /*63d0*/  IMAD.U32 R3, RZ, RZ, UR55 ;  /* 0x00000037ff037e24 */ /* 0x000fe2000f8e00ff */
[----:B------:R-:W-:Y:S04]  /*63e0*/  @P0 R2UR UR4, R0 ;  /* 0x00000000000402ca */ /* 0x000fe800000e0000 */
[----:B------:R-:W-:Y:S07]  /*63f0*/  IABS R0, R3 ;  /* 0x0000000300007213 */ /* 0x000fee0000000000 */
[----:B------:R-:W-:Y:S02]  /*6400*/  @UP0 UMOV UR37, UR5 ;  /* 0x0000000500250c82 */ /* 0x000fe40008000000 */
[----:B------:R-:W-:Y:S01]  /*6410*/  @UP0 UMOV UR36, UR4 ;  /* 0x0000000400240c82 */ /* 0x000fe20008000000 */
[----:B------:R-:W-:Y:S05]  /*6420*/  BRA.U !UP1, `(.L_x_99) ;  /* 0x0000000109d47547 */ /* 0x000fea000b800000 */
[----:B------:R-:W1:Y:S01]  /*6430*/  LDCU UR14, c[0x0][0xb20] ;  /* 0x00016400ff0e77ac */ /* 0x000e620008000800 */
[----:B------:R-:W-:Y:S02]  /*6440*/  R2UR UR15, R93 ;  /* 0x000000005d0f72ca */ /* 0x000fe400000e0000 */
[----:B------:R-:W-:Y:S01]  /*6450*/  R2UR UR9, R94 ;  /* 0x000000005e0972ca */ /* 0x000fe200000e0000 */
[----:B------:R-:W-:Y:S02]  /*6460*/  UIMAD.WIDE.U32 UR10, UR36, UR63, URZ ;  /* 0x0000003f240a72a5 */ /* 0x000fe4000f8e00ff */
[----:B------:R-:W-:Y:S02]  /*6470*/  UISETP.NE.AND UP0, UPT, UR62, 0x1, UPT ;  /* 0x000000013e00788c */ /* 0x000fe4000bf05270 */
[----:B------:R-:W-:Y:S02]  /*6480*/  UISETP.NE.AND UP1, UPT, UR45, 0x1, UPT ;  /* 0x000000012d00788c */ /* 0x000fe4000bf25270 */
[----:B------:R-:W-:Y:S02]  /*6490*/  UISETP.NE.AND UP2, UPT, UR39, 0x1, UPT ;  /* 0x000000012700788c */ /* 0x000fe4000bf45270 */
[----:B------:R-:W-:Y:S02]  /*64a0*/  UIMAD.WIDE.U32 UR12, UR37, UR60, URZ ;  /* 0x0000003c250c72a5 */ /* 0x000fe4000f8e00ff */
[----:B------:R-:W-:Y:S02]  /*64b0*/  UIMAD.WIDE.U32 UR4, UR15, UR63, URZ ;  /* 0x0000003f0f0472a5 */ /* 0x000fe4000f8e00ff */
[----:B------:R-:W-:Y:S05]  /*64c0*/  UIMAD.WIDE.U32 UR6, UR9, UR60, URZ ;  /* 0x0000003c090672a5 */ /* 0x000fea000f8e00ff */
[----:B------:R-:W-:Y:S02]  /*64d0*/  UMOV UR4, UR5 ;  /* 0x0000000500047c82 */ /* 0x000fe40008000000 */
[----:B-1----:R-:W-:Y:S01]  /*64e0*/  USHF.R.U32.HI UR8, URZ, UR14, UR4 ;  /* 0x0000000eff087299 */ /* 0x002fe20008011604 */
[----:B------:R-:W-:Y:S02]  /*64f0*/  UMOV UR6, UR11 ;  /* 0x0000000b00067c82 */ /* 0x000fe40008000000 */
[----:B------:R-:W-:Y:S02]  /*6500*/  UMOV UR4, UR7 ;  /* 0x0000000700047c82 */ /* 0x000fe40008000000 */
[----:B------:R-:W-:Y:S02]  /*6510*/  USHF.R.U32.HI UR5, URZ, UR61, UR4 ;  /* 0x0000003dff057299 */ /* 0x000fe40008011604 */
[----:B------:R-:W-:Y:S02]  /*6520*/  USEL UR4, UR15, UR8, !UP0 ;  /* 0x000000080f047287 */ /* 0x000fe4000c000000 */
[----:B------:R-:W-:Y:S02]  /*6530*/  USHF.R.U32.HI UR8, URZ, UR14, UR6 ;  /* 0x0000000eff087299 */ /* 0x000fe40008011606 */
[----:B------:R-:W-:Y:S02]  /*6540*/  UIMAD.WIDE.U32 UR6, UR4, UR46, URZ ;  /* 0x0000002e040672a5 */ /* 0x000fe4000f8e00ff */
[----:B------:R-:W-:Y:S02]  /*6550*/  USEL UR9, UR9, UR5, !UP1 ;  /* 0x0000000509097287 */ /* 0x000fe4000c800000 */
[----:B------:R-:W-:Y:S02]  /*6560*/  USEL UR8, UR36, UR8, !UP0 ;  /* 0x0000000824087287 */ /* 0x000fe4000c000000 */
[----:B------:R-:W-:Y:S01]  /*6570*/  UIMAD.WIDE.U32 UR10, UR9, UR46, URZ ;  /* 0x0000002e090a72a5 */ /* 0x000fe2000f8e00ff */
[----:B------:R-:W-:Y:S01]  /*6580*/  UMOV UR6, UR7 ;  /* 0x0000000700067c82 */ /* 0x000fe20008000000 */
[----:B------:R-:W-:Y:S01]  /*6590*/  UMOV UR5, UR13 ;  /* 0x0000000d00057c82 */ /* 0x000fe20008000000 */
[----:B------:R-:W-:Y:S02]  /*65a0*/  @UP2 USHF.R.U32.HI UR4, URZ, UR47, UR6 ;  /* 0x0000002fff042299 */ /* 0x000fe40008011606 */
[----:B------:R-:W-:Y:S02]  /*65b0*/  USHF.R.U32.HI UR5, URZ, UR61, UR5 ;  /* 0x0000003dff057299 */ /* 0x000fe40008011605 */
[----:B------:R-:W-:Y:S02]  /*65c0*/  UIMAD UR4, UR39, UR4, URZ ;  /* 0x00000004270472a4 */ /* 0x000fe4000f8e02ff */
[----:B------:R-:W-:Y:S02]  /*65d0*/  USEL UR5, UR37, UR5, !UP1 ;  /* 0x0000000525057287 */ /* 0x000fe4000c800000 */
[----:B------:R-:W-:Y:S01]  /*65e0*/  UISETP.GE.AND UP0, UPT, UR8, UR4, UPT ;  /* 0x000000040800728c */ /* 0x000fe2000bf06270 */
[----:B------:R-:W-:Y:S01]  /*65f0*/  UMOV UR6, UR11 ;  /* 0x0000000b00067c82 */ /* 0x000fe20008000000 */
[----:B------:R-:W-:Y:S02]  /*6600*/  UIMAD.WIDE.U32 UR10, UR8, UR46, URZ ;  /* 0x0000002e080a72a5 */ /* 0x000fe4000f8e00ff */
[----:B------:R-:W-:Y:S04]  /*6610*/  @UP2 USHF.R.U32.HI UR9, URZ, UR47, UR6 ;  /* 0x0000002fff092299 */ /* 0x000fe80008011606 */
[----:B------:R-:W-:Y:S01]  /*6620*/  UIMAD UR6, UR39, UR9, URZ ;  /* 0x00000009270672a4 */ /* 0x000fe2000f8e02ff */
[----:B------:R-:W-:Y:S03]  /*6630*/  UMOV UR4, UR11 ;  /* 0x0000000b00047c82 */ /* 0x000fe60008000000 */
[----:B------:R-:W-:Y:S02]  /*6640*/  UISETP.GE.OR UP0, UPT, UR5, UR6, UP0 ;  /* 0x000000060500728c */ /* 0x000fe40008706670 */
[----:B------:R-:W-:Y:S02]  /*6650*/  USHF.R.U32.HI UR4, URZ, UR47, UR4 ;  /* 0x0000002fff047299 */ /* 0x000fe40008011604 */
[----:B------:R-:W-:Y:S02]  /*6660*/  UIMAD.WIDE.U32 UR6, UR5, UR46, URZ ;  /* 0x0000002e050672a5 */ /* 0x000fe4000f8e00ff */
[----:B------:R-:W-:Y:S02]  /*6670*/  USEL UR11, UR8, UR4, !UP2 ;  /* 0x00000004080b7287 */ /* 0x000fe4000d000000 */
[----:B------:R-:W-:Y:S02]  /*6680*/  UIADD3 UR6, UPT, UPT, -UR5, URZ, URZ ;  /* 0x000000ff05067290 */ /* 0x000fe4000fffe1ff */
[----:B------:R-:W-:Y:S02]  /*6690*/  UIADD3 UR10, UPT, UPT, -UR11, URZ, URZ ;  /* 0x000000ff0b0a7290 */ /* 0x000fe4000fffe1ff */
[----:B------:R-:W-:Y:S02]  /*66a0*/  UIMAD UR6, UR45, UR6, UR37 ;  /* 0x000000062d0672a4 */ /* 0x000fe4000f8e0225 */
[----:B------:R-:W-:Y:S01]  /*66b0*/  UIMAD UR10, UR39, UR10, UR8 ;  /* 0x0000000a270a72a4 */ /* 0x000fe2000f8e0208 */
[----:B------:R-:W-:Y:S01]  /*66c0*/  @!UP0 UMOV UR4, UR7 ;  /* 0x0000000700048c82 */ /* 0x000fe20008000000 */
[----:B------:R-:W-:Y:S02]  /*66d0*/  UIADD3 UR7, UPT, UPT, -UR8, URZ, URZ ;  /* 0x000000ff08077290 */ /* 0x000fe4000fffe1ff */
[----:B------:R-:W-:Y:S04]  /*66e0*/  @!UP0 USHF.R.U32.HI UR4, URZ, UR47, UR4 ;  /* 0x0000002fff048299 */ /* 0x000fe80008011604 */
[----:B------:R-:W-:Y:S04]  /*66f0*/  @!UP0 USEL UR4, UR5, UR4, !UP2 ;  /* 0x0000000405048287 */ /* 0x000fe8000d000000 */
[----:B------:R-:W-:Y:S02]  /*6700*/  @!UP0 UIMAD UR9, UR9, UR10, UR4 ;  /* 0x0000000a090982a4 */ /* 0x000fe4000f8e0204 */
[----:B------:R-:W-:Y:S02]  /*6710*/  @!UP0 UIADD3 UR10, UPT, UPT, UR11, -UR4, URZ ;  /* 0x800000040b0a8290 */ /* 0x000fe4000fffe0ff */
[----:B------:R-:W-:Y:S02]  /*6720*/  UIMAD UR4, UR62, UR7, UR36 ;  /* 0x000000073e0472a4 */ /* 0x000fe4000f8e0224 */
[----:B------:R-:W-:Y:S03]  /*6730*/  @!UP0 UIMAD UR8, UR10, UR39, UR5 ;  /* 0x000000270a0882a4 */ /* 0x000fe6000f8e0205 */
[----:B------:R-:W-:Y:S02]  /*6740*/  @!UP0 UMOV UR5, UR9 ;  /* 0x0000000900058c82 */ /* 0x000fe40008000000 */
[----:B------:R-:W-:Y:S02]  /*6750*/  UIMAD UR37, UR5, UR45, UR6 ;  /* 0x0000002d052572a4 */ /* 0x000fe4000f8e0206 */
[----:B------:R-:W-:Y:S11]  /*6760*/  UIMAD UR36, UR8, UR62, UR4 ;  /* 0x0000003e082472a4 */ /* 0x000ff6000f8e0204 */
[----:B------:R-:W-:Y:S01]  /*6770*/  @!UPT UIADD3 URZ, UPT, UPT, URZ, URZ, URZ ;  /* 0x000000fffffff290 */ /* 0x000fe2000fffe0ff */
.L_x_99:
[----:B------:R-:W1:Y:S01]  /*6780*/  LDCU UR16, c[0x0][0x388] ;  /* 0x00007100ff1077ac */ /* 0x000e620008000800 */
[----:B------:R-:W-:Y:S02]  /*6790*/  R2UR UR6, R0 ;  /* 0x00000000000672ca */ /* 0x000fe400000e0000 */
[----:B------:R-:W-:Y:S01]  /*67a0*/  IABS R3, R3 ;  /* 0x0000000300037213 */ /* 0x000fe20000000000 */
[----:B------:R-:W-:Y:S01]  /*67b0*/  USHF.L.U32 UR42, UR28, 0x7, URZ ;  /* 0x000000071c2a7899 */ /* 0x000fe200080006ff */
[----:B------:R-:W-:Y:S03]  /*67c0*/  R2UR UR11, R106 ;  /* 0x000000006a0b72ca */ /* 0x000fe600000e0000 */
[----:B------:R-:W-:Y:S05]  /*67d0*/  IMAD.MOV R3, RZ, RZ, -R3 ;  /* 0x000000ffff037224 */ /* 0x000fea00078e0a03 */
[----:B------:R-:W-:Y:S01]  /*67e0*/  R2UR UR9, R3 ;  /* 0x00000000030972ca */ /* 0x000fe200000e0000 */
[----:B------:R-:W2:Y:S10]  /*67f0*/  I2F.RP R5, UR6 ;  /* 0x0000000600057d06 */ /* 0x000eb40008209400 */
[----:B--2---:R-:W2:Y:S02]  /*6800*/  MUFU.RCP R0, R5 ;  /* 0x0000000500007308 */ /* 0x004ea40000001000 */
[----:B--2---:R-:W-:Y:S08]  /*6810*/  VIADD R4, R0, 0xffffffe ;  /* 0x0ffffffe00047836 */ /* 0x004ff00000000000 */
[----:B------:R-:W2:Y:S02]  /*6820*/  F2I.FTZ.U32.TRUNC.NTZ R0, R4 ;  /* 0x0000000400007305 */ /* 0x000ea4000021f000 */
[----:B--2---:R-:W-:Y:S01]  /*6830*/  R2UR UR5, R0 ;  /* 0x00000000000572ca */ /* 0x004fe200000e0000 */
[----:B------:R-:W-:Y:S05]  /*6840*/  IMAD.U32 R0, RZ, RZ, UR23 ;  /* 0x00000017ff007e24 */ /* 0x000fea000f8e00ff */
[----:B------:R-:W-:Y:S04]  /*6850*/  IABS R0, R0 ;  /* 0x0000000000007213 */ /* 0x000fe80000000000 */
[----:B------:R-:W-:Y:S01]  /*6860*/  R2UR UR8, R0 ;  /* 0x00000000000872ca */ /* 0x000fe200000e0000 */
[----:B-1----:R-:W-:Y:S02]  /*6870*/  IMAD.U32 R0, RZ, RZ, UR16 ;  /* 0x00000010ff007e24 */ /* 0x002fe4000f8e00ff */
[----:B------:R-:W-:Y:S03]  /*6880*/  UIADD3 UR4, UPT, UPT, URZ, -UR5, URZ ;  /* 0x80000005ff047290 */ /* 0x000fe6000fffe0ff */
[----:B------:R-:W-:Y:S01]  /*6890*/  IABS R5, R0 ;  /* 0x0000000000057213 */ /* 0x000fe20000000000 */
[----:B------:R-:W-:Y:S03]  /*68a0*/  UIMAD UR7, UR4, UR6, URZ ;  /* 0x00000006040772a4 */ /* 0x000fe6000f8e02ff */
[----:B------:R-:W-:Y:S01]  /*68b0*/  UMOV UR4, URZ ;  /* 0x000000ff00047c82 */ /* 0x000fe20008000000 */
[----:B------:R-:W1:Y:S01]  /*68c0*/  I2F.RP R0, R5 ;  /* 0x0000000500007306 */ /* 0x000e620000209400 */
[----:B------:R-:W-:Y:S07]  /*68d0*/  UIMAD.WIDE.U32 UR4, UR5, UR7, UR4 ;  /* 0x00000007050472a5 */ /* 0x000fee000f8e0004 */
[----:B------:R-:W-:Y:S02]  /*68e0*/  UMOV UR4, UR5 ;  /* 0x0000000500047c82 */ /* 0x000fe40008000000 */
[----:B------:R-:W-:Y:S01]  /*68f0*/  UIMAD.WIDE.U32 UR4, UR4, UR8, URZ ;  /* 0x00000008040472a5 */ /* 0x000fe2000f8e00ff */
[----:B-1----:R-:W1:Y:S06]  /*6900*/  MUFU.RCP R0, R0 ;  /* 0x0000000000007308 */ /* 0x002e6c0000001000 */
[----:B------:R-:W-:Y:S02]  /*6910*/  UMOV UR43, UR5 ;  /* 0x00000005002b7c82 */ /* 0x000fe40008000000 */
[----:B------:R-:W-:Y:S04]  /*6920*/  UIMAD UR4, UR43, UR9, UR8 ;  /* 0x000000092b0472a4 */ /* 0x000fe8000f8e0208 */
[----:B------:R-:W-:Y:S01]  /*6930*/  UISETP.GT.U32.AND UP0, UPT, UR6, UR4, UPT ;  /* 0x000000040600728c */ /* 0x000fe2000bf04070 */
[----:B-1----:R-:W-:Y:S10]  /*6940*/  IADD3 R6, PT, PT, R0, 0xffffffe, RZ ;  /* 0x0ffffffe00067810 */ /* 0x002ff40007ffe0ff */
[----:B------:R-:W-:Y:S02]  /*6950*/  @!UP0 UIADD3 UR4, UPT, UPT, UR4, -UR6, URZ ;  /* 0x8000000604048290 */ /* 0x000fe4000fffe0ff */
[----:B------:R-:W-:Y:S01]  /*6960*/  @!UP0 UIADD3 UR43, UPT, UPT, UR43, 0x1, URZ ;  /* 0x000000012b2b8890 */ /* 0x000fe2000fffe0ff */
[----:B------:R-:W1:Y:S01]  /*6970*/  F2I.FTZ.U32.TRUNC.NTZ R7, R6 ;  /* 0x0000000600077305 */ /* 0x000e62000021f000 */
[----:B------:R-:W-:Y:S02]  /*6980*/  UISETP.GE.U32.AND UP2, UPT, UR4, UR6, UPT ;  /* 0x000000060400728c */ /* 0x000fe4000bf46070 */
[----:B------:R-:W-:Y:S02]  /*6990*/  ULOP3.LUT UR4, UR23, UR55, URZ, 0x3c, !UPT ;  /* 0x0000003717047292 */ /* 0x000fe4000f8e3cff */
[----:B------:R-:W-:Y:S02]  /*69a0*/  UISETP.NE.AND UP0, UPT, UR55, URZ, UPT ;  /* 0x000000ff3700728c */ /* 0x000fe4000bf05270 */
[----:B------:R-:W-:Y:S05]  /*69b0*/  UISETP.GE.AND UP1, UPT, UR4, URZ, UPT ;  /* 0x000000ff0400728c */ /* 0x000fea000bf26270 */
[----:B------:R-:W-:Y:S01]  /*69c0*/  @UP2 UIADD3 UR43, UPT, UPT, UR43, 0x1, URZ ;  /* 0x000000012b2b2890 */ /* 0x000fe2000fffe0ff */
[--C-:B-1----:R-:W-:Y:S02]  /*69d0*/  IMAD.MOV R4, RZ, RZ, -R7.reuse ;  /* 0x000000ffff047224 */ /* 0x102fe400078e0a07 */
[----:B------:R-:W-:Y:S03]  /*69e0*/  IMAD.MOV.U32 R6, RZ, RZ, RZ ;  /* 0x000000ffff067224 */ /* 0x000fe600078e00ff */
[----:B------:R-:W-:Y:S01]  /*69f0*/  @!UP1 UIADD3 UR43, UPT, UPT, -UR43, URZ, URZ ;  /* 0x000000ff2b2b9290 */ /* 0x000fe2000fffe1ff */
[----:B------:R-:W-:Y:S01]  /*6a00*/  IMAD R3, R4, R5, RZ ;  /* 0x0000000504037224 */ /* 0x000fe200078e02ff */
[----:B------:R-:W-:Y:S02]  /*6a10*/  UISETP.NE.AND UP1, UPT, UR38, 0x1, UPT ;  /* 0x000000012600788c */ /* 0x000fe4000bf25270 */
[----:B------:R-:W-:Y:S01]  /*6a20*/  @!UP0 ULOP3.LUT UR43, URZ, UR55, URZ, 0x33, !UPT ;  /* 0x00000037ff2b8292 */ /* 0x000fe2000f8e33ff */
[----:B------:R-:W-:Y:S05]  /*6a30*/  IMAD.HI.U32 R7, R7, R3, R6 ;  /* 0x0000000307077227 */ /* 0x000fea00078e0006 */
[----:B------:R-:W-:Y:S03]  /*6a40*/  IMAD.U32 R0, RZ, RZ, UR43 ;  /* 0x0000002bff007e24 */ /* 0x000fe6000f8e00ff */
[----:B------:R-:W1:Y:S02]  /*6a50*/  @!UP1 LDCU.128 UR12, c[0x0][0xb10] ;  /* 0x00016200ff0c97ac */ /* 0x000e640008000c00 */
[----:B------:R-:W-:Y:S05]  /*6a60*/  IABS R0, R0 ;  /* 0x0000000000007213 */ /* 0x000fea0000000000 */
[----:B------:R-:W-:Y:S01]  /*6a70*/  IMAD.HI.U32 R7, R7, R0, RZ ;  /* 0x0000000007077227 */ /* 0x000fe200078e00ff */
[----:B------:R-:W2:Y:S01]  /*6a80*/  @!UP1 LDCU UR5, c[0x0][0xb0c] ;  /* 0x00016180ff0597ac */ /* 0x000ea20008000800 */
[----:B------:R-:W3:Y:S03]  /*6a90*/  @!UP1 LDCU UR10, c[0x0][0xb20] ;  /* 0x00016400ff0a97ac */ /* 0x000ee60008000800 */
[----:B------:R-:W-:Y:S01]  /*6aa0*/  IADD3 R3, PT, PT, -R7, RZ, RZ ;  /* 0x000000ff07037210 */ /* 0x000fe20007ffe1ff */
[----:B-1----:R-:W-:Y:S04]  /*6ab0*/  UIMAD.WIDE.U32 UR8, UR37, UR12, URZ ;  /* 0x0000000c250872a5 */ /* 0x002fe8000f8e00ff */
[C---:B------:R-:W-:Y:S01]  /*6ac0*/  IMAD R0, R5.reuse, R3, R0 ;  /* 0x0000000305007224 */ /* 0x040fe200078e0200 */
[----:B------:R-:W-:Y:S02]  /*6ad0*/  UIMAD.WIDE.U32 UR6, UR36, UR15, URZ ;  /* 0x0000000f240672a5 */ /* 0x000fe4000f8e00ff */
[----:B------:R-:W-:Y:S02]  /*6ae0*/  ULOP3.LUT UR8, UR43, UR16, URZ, 0x3c, !UPT ;  /* 0x000000102b087292 */ /* 0x000fe4000f8e3cff */
[----:B------:R-:W-:Y:S01]  /*6af0*/  @!UP1 UISETP.NE.AND UP2, UPT, UR14, 0x1, UPT ;  /* 0x000000010e00988c */ /* 0x000fe2000bf45270 */
[----:B------:R-:W-:Y:S01]  /*6b00*/  ISETP.GT.U32.AND P1, PT, R5, R0, PT ;  /* 0x000000000500720c */ /* 0x000fe20003f24070 */
[----:B--2---:R-:W-:Y:S01]  /*6b10*/  @!UP1 UISETP.NE.AND UP0, UPT, UR5, 0x1, UPT ;  /* 0x000000010500988c */ /* 0x004fe2000bf05270 */
[----:B------:R-:W-:Y:S01]  /*6b20*/  @!UP1 UMOV UR4, UR9 ;  /* 0x0000000900049c82 */ /* 0x000fe20008000000 */
[----:B------:R-:W-:Y:S01]  /*6b30*/  @!UP1 UMOV UR6, UR7 ;  /* 0x0000000700069c82 */ /* 0x000fe20008000000 */
[----:B------:R-:W-:Y:S02]  /*6b40*/  @!UP1 USHF.R.U32.HI UR4, URZ, UR13, UR4 ;  /* 0x0000000dff049299 */ /* 0x000fe40008011604 */
[----:B---3--:R-:W-:Y:S02]  /*6b50*/  @!UP1 USHF.R.U32.HI UR6, URZ, UR10, UR6 ;  /* 0x0000000aff069299 */ /* 0x008fe40008011606 */
[----:B------:R-:W-:Y:S02]  /*6b60*/  @!UP1 USEL UR7, UR37, UR4, !UP0 ;  /* 0x0000000425079287 */ /* 0x000fe4000c000000 */
[----:B------:R-:W-:Y:S02]  /*6b70*/  UISETP.GE.AND UP0, UPT, UR8, URZ, UPT ;  /* 0x000000ff0800728c */ /* 0x000fe4000bf06270 */
[----:B------:R-:W-:Y:S01]  /*6b80*/  @!UP1 USEL UR6, UR36, UR6, !UP2 ;  /* 0x0000000624069287 */ /* 0x000fe2000d000000 */
[----:B------:R-:W-:Y:S01]  /*6b90*/  @!P1 IMAD.IADD R0, R0, 0x1, -R5 ;  /* 0x0000000100009824 */ /* 0x000fe200078e0a05 */
[----:B------:R-:W-:Y:S01]  /*6ba0*/  UISETP.NE.AND UP2, UPT, UR16, URZ, UPT ;  /* 0x000000ff1000728c */ /* 0x000fe2000bf45270 */
[----:B------:R-:W-:Y:S01]  /*6bb0*/  @!P1 VIADD R7, R7, 0x1 ;  /* 0x0000000107079836 */ /* 0x000fe20000000000 */
[----:B------:R-:W-:Y:S02]  /*6bc0*/  @!UP1 UIADD3 UR4, UPT, UPT, -UR7, UR6, URZ ;  /* 0x0000000607049290 */ /* 0x000fe4000fffe1ff */
[----:B------:R-:W-:Y:S01]  /*6bd0*/  @!UP1 UIADD3 UR6, UPT, UPT, UR7, -UR6, URZ ;  /* 0x8000000607069290 */ /* 0x000fe2000fffe0ff */
[----:B------:R-:W-:Y:S01]  /*6be0*/  ISETP.GE.U32.AND P2, PT, R0, R5, PT ;  /* 0x000000050000720c */ /* 0x000fe20003f46070 */
[----:B------:R-:W-:Y:S01]  /*6bf0*/  @!UP1 UIMAD UR37, UR4, UR5, UR37 ;  /* 0x00000005042592a4 */ /* 0x000fe2000f8e0225 */
[----:B------:R-:W-:Y:S01]  /*6c00*/  @P0 SHF.R.U32.HI R0, RZ, 0x10, R81 ;  /* 0x00000010ff000819 */ /* 0x000fe20000011651 */
[----:B------:R-:W-:Y:S02]  /*6c10*/  UIADD3 UR4, UPT, UPT, -UR43, URZ, URZ ;  /* 0x000000ff2b047290 */ /* 0x000fe4000fffe1ff */
[----:B------:R-:W-:Y:S01]  /*6c20*/  @!UP1 UIMAD UR36, UR6, UR14, UR36 ;  /* 0x0000000e062492a4 */ /* 0x000fe2000f8e0224 */
[----:B------:R-:W-:Y:S01]  /*6c30*/  @P0 R2UR UR11, R0 ;  /* 0x00000000000b02ca */ /* 0x000fe200000e0000 */
[----:B------:R-:W-:Y:S04]  /*6c40*/  UIMAD UR5, UR55, UR4, UR23 ;  /* 0x00000004370572a4 */ /* 0x000fe8000f8e0217 */
[----:B------:R-:W-:Y:S02]  /*6c50*/  USHF.L.U32 UR53, UR5, 0x6, URZ ;  /* 0x0000000605357899 */ /* 0x000fe400080006ff */
[----:B------:R-:W-:Y:S04]  /*6c60*/  @P2 IADD3 R7, PT, PT, R7, 0x1, RZ ;  /* 0x0000000107072810 */ /* 0x000fe80007ffe0ff */
[----:B------:R-:W-:Y:S02]  /*6c70*/  R2UR UR44, R7 ;  /* 0x00000000072c72ca */ /* 0x000fe400000e0000 */
[----:B------:R-:W-:Y:S01]  /*6c80*/  IMAD.U32 R106, RZ, RZ, UR11 ;  /* 0x0000000bff6a7e24 */ /* 0x000fe2000f8e00ff */
[----:B------:R-:W-:Y:S10]  /*6c90*/  UIADD3 UR11, UPT, UPT, UR51, 0x200, URZ ;  /* 0x00000200330b7890 */ /* 0x000ff4000fffe0ff */
[----:B------:R-:W-:Y:S02]  /*6ca0*/  @!UP0 UIADD3 UR44, UPT, UPT, -UR44, URZ, URZ ;  /* 0x000000ff2c2c8290 */ /* 0x000fe4000fffe1ff */
[----:B------:R-:W-:Y:S02]  /*6cb0*/  ULOP3.LUT UP0, URZ, UR11, 0x1b0, URZ, 0xc0, !UPT ;  /* 0x000001b00bff7892 */ /* 0x000fe4000f80c0ff */
[----:B------:R-:W-:Y:S04]  /*6cc0*/  @!UP2 ULOP3.LUT UR44, URZ, UR16, URZ, 0x33, !UPT ;  /* 0x00000010ff2ca292 */ /* 0x000fe8000f8e33ff */
[----:B------:R-:W-:Y:S04]  /*6cd0*/  UIADD3 UR4, UPT, UPT, -UR44, URZ, URZ ;  /* 0x000000ff2c047290 */ /* 0x000fe8000fffe1ff */
[----:B------:R-:W-:Y:S01]  /*6ce0*/  UIMAD UR43, UR16, UR4, UR43 ;  /* 0x00000004102b72a4 */ /* 0x000fe2000f8e022b */
[----:B------:R-:W-:Y:S11]  /*6cf0*/  BRA.U !UP0, `(.L_x_100) ;  /* 0x00000001087c7547 */ /* 0x000ff6000b800000 */
[----:B------:R-:W1:Y:S01]  /*6d00*/  LDCU.64 UR8, c[0x4][0x80] ;  /* 0x01001000ff0877ac */ /* 0x000e620008000a00 */
[----:B------:R-:W-:Y:S01]  /*6d10*/  MOV R16, 0x0 ;  /* 0x0000000000107802 */ /* 0x000fe20000000f00 */
[----:B------:R-:W-:Y:S02]  /*6d20*/  HFMA2 R12, -RZ, RZ, 0, 5.9604644775390625e-08 ;  /* 0x00000001ff0c7431 */ /* 0x000fe400000001ff */
[----:B------:R-:W-:Y:S01]  /*6d30*/  IMAD.MOV.U32 R8, RZ, RZ, 0x70 ;  /* 0x00000070ff087424 */ /* 0x000fe200078e00ff */
[----:B------:R2:W3:Y:S01]  /*6d40*/  LDC.64 R14, c[0x4][R16] ;  /* 0x01000000100e7b82 */ /* 0x0004e20000000a00 */
[----:B------:R-:W4:Y:S01]  /*6d50*/  LDCU.64 UR6, c[0x4][0x88] ;  /* 0x01001100ff0677ac */ /* 0x000f220008000a00 */
[----:B------:R-:W-:Y:S01]  /*6d60*/  IMAD.MOV.U32 R13, RZ, RZ, RZ ;  /* 0x000000ffff0d7224 */ /* 0x000fe200078e00ff */
[----:B------:R-:W2:Y:S01]  /*6d70*/  LDCU.64 UR4, c[0x4][0x8] ;  /* 0x01000100ff0477ac */ /* 0x000ea20008000a00 */
[----:B-1----:R-:W-:Y:S01]  /*6d80*/  MOV R5, UR9 ;  /* 0x0000000900057c02 */ /* 0x002fe20008000f00 */
[----:B------:R-:W-:Y:S01]  /*6d90*/  IMAD.U32 R4, RZ, RZ, UR8 ;  /* 0x00000008ff047e24 */ /* 0x000fe2000f8e00ff */
[----:B----4-:R-:W-:Y:S01]  /*6da0*/  MOV R7, UR7 ;  /* 0x0000000700077c02 */ /* 0x010fe20008000f00 */
[----:B------:R-:W-:Y:S01]  /*6db0*/  IMAD.U32 R6, RZ, RZ, UR6 ;  /* 0x00000006ff067e24 */ /* 0x000fe2000f8e00ff */
[----:B--2---:R-:W-:Y:S01]  /*6dc0*/  MOV R11, UR5 ;  /* 0x00000005000b7c02 */ /* 0x004fe20008000f00 */
[----:B------:R-:W-:Y:S02]  /*6dd0*/  IMAD.U32 R10, RZ, RZ, UR4 ;  /* 0x00000004ff0a7e24 */ /* 0x000fe4000f8e00ff */
[----:B------:R-:W-:Y:S07]  /*6de0*/  LEPC R20, `(.L_x_101) ;  /* 0x000000001014794e */ /* 0x000fee0000000000 */
[----:B---3-5:R-:W-:Y:S05]  /*6df0*/  CALL.ABS.NOINC R14 ;  /* 0x000000000e007343 */ /* 0x028fea0003c00000 */
.L_x_101:
[----:B------:R-:W1:Y:S01]  /*6e00*/  LDCU.64 UR8, c[0x4][0x80] ;  /* 0x01001000ff0877ac */ /* 0x000e620008000a00 */
[----:B------:R-:W2:Y:S01]  /*6e10*/  LDC.64 R16, c[0x4][R16] ;  /* 0x0100000010107b82 */ /* 0x000ea20000000a00 */
[----:B------:R-:W-:Y:S02]  /*6e20*/  HFMA2 R12, -RZ, RZ, 0, 5.9604644775390625e-08 ;  /* 0x00000001ff0c7431 */ /* 0x000fe400000001ff */
[----:B------:R-:W-:Y:S02]  /*6e30*/  IMAD.MOV.U32 R8, RZ, RZ, 0x70 ;  /* 0x00000070ff087424 */ /* 0x000fe400078e00ff */
[----:B------:R-:W-:Y:S01]  /*6e40*/  IMAD.MOV.U32 R13, RZ, RZ, RZ ;  /* 0x000000ffff0d7224 */ /* 0x000fe200078e00ff */
[----:B------:R-:W3:Y:S01]  /*6e50*/  LDCU.64 UR6, c[0x4][0x88] ;  /* 0x01001100ff0677ac */ /* 0x000ee20008000a00 */
[----:B------:R-:W4:Y:S01]  /*6e60*/  LDCU.64 UR4, c[0x4][0x8] ;  /* 0x01000100ff0477ac */ /* 0x000f220008000a00 */
[----:B-1----:R-:W-:Y:S02]  /*6e70*/  MOV R4, UR8 ;  /* 0x0000000800047c02 */ /* 0x002fe40008000f00 */
[----:B------:R-:W-:Y:S02]  /*6e80*/  MOV R5, UR9 ;  /* 0x0000000900057c02 */ /* 0x000fe40008000f00 */
[----:B---3--:R-:W-:Y:S01]  /*6e90*/  MOV R7, UR7 ;  /* 0x0000000700077c02 */ /* 0x008fe20008000f00 */
[----:B------:R-:W-:Y:S01]  /*6ea0*/  IMAD.U32 R6, RZ, RZ, UR6 ;  /* 0x00000006ff067e24 */ /* 0x000fe2000f8e00ff */
[----:B----4-:R-:W-:Y:S01]  /*6eb0*/  MOV R11, UR5 ;  /* 0x00000005000b7c02 */ /* 0x010fe20008000f00 */
[----:B------:R-:W-:Y:S02]  /*6ec0*/  IMAD.U32 R10, RZ, RZ, UR4 ;  /* 0x00000004ff0a7e24 */ /* 0x000fe4000f8e00ff */
[----:B------:R-:W-:Y:S07]  /*6ed0*/  LEPC R20, `(.L_x_100) ;  /* 0x000000001014794e */ /* 0x000fee0000000000 */
[----:B--2---:R-:W-:Y:S05]  /*6ee0*/  CALL.ABS.NOINC R16 ;  /* 0x0000000010007343 */ /* 0x004fea0003c00000 */
.L_x_100:
[----:B------:R-:W-:Y:S02]  /*6ef0*/  R2UR UR4, R97 ;  /* 0x00000000610472ca */ /* 0x000fe400000e0000 */
[----:B------:R-:W-:Y:S02]  /*6f00*/  ISETP.NE.U32.AND P3, PT, R78, RZ, PT ;  /* 0x000000ff4e00720c */ /* 0x000fe40003f65070 */
[----:B------:R-:W-:Y:S02]  /*6f10*/  ISETP.NE.U32.AND P2, PT, RZ, UR58, PT ;  /* 0x0000003aff007c0c */ /* 0x000fe4000bf45070 */
[----:B------:R-:W-:Y:S02]  /*6f20*/  ISETP.NE.AND.EX P3, PT, R79, RZ, PT, P3 ;  /* 0x000000ff4f00720c */ /* 0x000fe40003f65330 */
[----:B------:R-:W-:Y:S05]  /*6f30*/  ISETP.NE.AND.EX P2, PT, RZ, UR59, PT, P2 ;  /* 0x0000003bff007c0c */ /* 0x000fea000bf45320 */
[----:B------:R-:W-:Y:S01]  /*6f40*/  UISETP.NE.AND UP2, UPT, UR4, URZ, UPT ;  /* 0x000000ff0400728c */ /* 0x000fe2000bf45270 */
[----:B------:R-:W1:Y:S05]  /*6f50*/  LDCU.64 UR4, c[0x0][0x890] ;  /* 0x00011200ff0477ac */ /* 0x000e6a0008000a00 */
[----:B------:R-:W-:Y:S04]  /*6f60*/  PLOP3.LUT P4, PT, PT, PT, UP2, 0x80, 0x8 ;  /* 0x000000000008781c */ /* 0x000fe80003f8f028 */
[----:B------:R-:W-:Y:S01]  /*6f70*/  P2R R110, PR, RZ, 0x10 ;  /* 0x00000010ff6e7803 */ /* 0x000fe20000000000 */
[----:B-1----:R-:W-:Y:S04]  /*6f80*/  UISETP.NE.U32.AND UP0, UPT, UR4, URZ, UPT ;  /* 0x000000ff0400728c */ /* 0x002fe8000bf05070 */
[----:B------:R-:W-:Y:S02]  /*6f90*/  UISETP.NE.AND.EX UP1, UPT, UR5, URZ, UPT, UP0 ;  /* 0x000000ff0500728c */ /* 0x000fe4000bf25300 */
[----:B------:R-:W-:Y:S02]  /*6fa0*/  UPLOP3.LUT UP0, UPT, UPT, UPT, UPT, 0x40, 0x4 ;  /* 0x000000000004789c */ /* 0x000fe40003f0e870 */
[----:B------:R-:W-:Y:S06]  /*6fb0*/  @UP2 UPLOP3.LUT UP0, UPT, UPT, UPT, UP1, 0x80, 0x8 ;  /* 0x000000000008289c */ /* 0x000fec0003f0f010 */
[----:B------:R-:W-:Y:S01]  /*6fc0*/  PLOP3.LUT P0, PT, PT, PT, UP0, 0x80, 0x8 ;  /* 0x000000000008781c */ /* 0x000fe20003f0f008 */
[----:B------:R-:W-:Y:S01]  /*6fd0*/  @!UPT UIADD3 URZ, UPT, UPT, URZ, URZ, URZ ;  /* 0x000000fffffff290 */ /* 0x000fe2000fffe0ff */
[----:B------:R-:W-:Y:S11]  /*6fe0*/  BRA.U !UP1, `(.L_x_102) ;  /* 0x00000001093c7547 */ /* 0x000ff6000b800000 */
[----:B------:R-:W-:Y:S01]  /*6ff0*/  UISETP.NE.U32.AND UP0, UPT, UR58, URZ, UPT ;  /* 0x000000ff3a00728c */ /* 0x000fe2000bf05070 */
[----:B------:R-:W-:Y:S01]  /*7000*/  HFMA2 R0, -RZ, RZ, 0, 5.9604644775390625e-08 ;  /* 0x00000001ff007431 */ /* 0x000fe200000001ff */
[----:B------:R-:W1:Y:S01]  /*7010*/  LDCU.64 UR8, c[0x0][0x358] ;  /* 0x00006b00ff0877ac */ /* 0x000e620008000a00 */
[----:B------:R-:W-:Y:S01]  /*7020*/  IMAD.MOV.U32 R91, RZ, RZ, 0x1 ;  /* 0x00000001ff5b7424 */ /* 0x000fe200078e00ff */
[----:B------:R-:W-:Y:S06]  /*7030*/  UISETP.NE.AND.EX UP0, UPT, UR59, URZ, UPT, UP0 ;  /* 0x000000ff3b00728c */ /* 0x000fec000bf05300 */
        /* <DEDUP_REMOVED lines=9> */
[----:B-12---:R-:W-:Y:S02]  /*70d0*/  @!P1 IMAD.U32 R41, RZ, RZ, UR4 ;  /* 0x00000004ff299e24 */ /* 0x006fe4000f8e00ff */
.L_x_102:
[----:B------:R-:W-:Y:S05]  /*70e0*/  @!P3 BRA `(.L_x_103) ;  /* 0x000000000024b947 */ /* 0x000fea0003800000 */
[----:B------:R-:W-:Y:S01]  /*70f0*/  ISETP.NE.U32.AND P1, PT, R76, RZ, PT ;  /* 0x000000ff4c00720c */ /* 0x000fe20003f25070 */
[----:B------:R-:W1:Y:S03]  /*7100*/  LDCU.64 UR4, c[0x0][0x358] ;  /* 0x00006b00ff0477ac */ /* 0x000e660008000a00 */
[----:B------:R-:W-:Y:S11]  /*7110*/  ISETP.NE.AND.EX P1, PT, R77, RZ, PT, P1 ;  /* 0x000000ff4d00720c */ /* 0x000ff60003f25310 */
[----:B------:R-:W-:Y:S02]  /*7120*/  @!UPT UIADD3 URZ, UPT, UPT, URZ, URZ, URZ ;  /* 0x000000fffffff290 */ /* 0x000fe4000fffe0ff */
[----:B------:R-:W2:Y:S01]  /*7130*/  @P1 LDC.64 R4, c[0x0][0x8a8] ;  /* 0x00022a00ff041b82 */ /* 0x000ea20000000a00 */
[----:B------:R-:W-:Y:S04]  /*7140*/  @P1 IMAD R0, R78, UR49, RZ ;  /* 0x000000314e001c24 */ /* 0x000fe8000f8e02ff */
[----:B--2---:R-:W-:Y:S05]  /*7150*/  @P1 IMAD.WIDE R4, R0, 0x4, R4 ;  /* 0x0000000400041825 */ /* 0x004fea00078e0204 */
[----:B-1---5:R1:W5:Y:S02]  /*7160*/  @P1 LDG.E R38, desc[UR4][R4.64] ;  /* 0x0000000404261981 */ /* 0x022364000c1e1900 */
[----:B-1----:R-:W2:Y:S02]  /*7170*/  @!P1 LDC R38, c[0x0][0x8a0] ;  /* 0x00022800ff269b82 */ /* 0x002ea40000000800 */
.L_x_103:
[----:B-----5:R-:W-:Y:S01]  /*7180*/  FSETP.NEU.AND P1, PT, R41, RZ, PT ;  /* 0x000000ff2900720b */ /* 0x020fe20003f2d000 */
[----:B------:R-:W-:Y:S01]  /*7190*/  ULOP3.LUT UR4, UR57, 0x1, URZ, 0x3c, !UPT ;  /* 0x0000000139047892 */ /* 0x000fe2000f8e3cff */
[----:B------:R-:W-:Y:S01]  /*71a0*/  SEL R6, RZ, 0xffffffff, P2 ;  /* 0xffffffffff067807 */ /* 0x000fe20001000000 */
[----:B------:R-:W-:Y:S01]  /*71b0*/  IMAD.U32 R5, RZ, RZ, UR52 ;  /* 0x00000034ff057e24 */ /* 0x000fe2000f8e00ff */
[----:B------:R-:W-:Y:S01]  /*71c0*/  @P4 LOP3.LUT P2, RZ, R91, 0xff, RZ, 0xc0, !PT ;  /* 0x000000ff5bff4812 */ /* 0x000fe2000784c0ff */
[----:B------:R-:W-:Y:S01]  /*71d0*/  IMAD.U32 R112, RZ, RZ, UR52 ;  /* 0x00000034ff707e24 */ /* 0x000fe2000f8e00ff */
[----:B------:R-:W-:Y:S01]  /*71e0*/  @P4 SEL R109, RZ, 0xffffffff, P1 ;  /* 0xffffffffff6d4807 */ /* 0x000fe20000800000 */
[----:B------:R-:W-:Y:S01]  /*71f0*/  IMAD.U32 R46, RZ, RZ, UR4 ;  /* 0x00000004ff2e7e24 */ /* 0x000fe2000f8e00ff */
[----:B------:R-:W-:Y:S01]  /*7200*/  LEA R0, R5, UR51, 0x3 ;  /* 0x0000003305007c11 */ /* 0x000fe2000f8e18ff */
[----:B------:R-:W-:Y:S01]  /*7210*/  IMAD.SHL.U32 R112, R112, 0x2000, RZ ;  /* 0x0000200070707824 */ /* 0x000fe200078e00ff */
[----:B------:R-:W-:Y:S01]  /*7220*/  @P0 SEL R109, R6, R109, !P2 ;  /* 0x0000006d066d0207 */ /* 0x000fe20005000000 */
[----:B------:R-:W-:Y:S01]  /*7230*/  IMAD.SHL.U32 R85, R99, 0x10, RZ ;  /* 0x0000001063557824 */ /* 0x000fe200078e00ff */
[----:B------:R-:W-:Y:S01]  /*7240*/  LEA R107, R36, UR51, 0x3 ;  /* 0x00000033246b7c11 */ /* 0x000fe2000f8e18ff */
[----:B------:R-:W-:Y:S01]  /*7250*/  IMAD.IADD R111, R105, 0x1, R112 ;  /* 0x00000001696f7824 */ /* 0x000fe200078e0270 */
[----:B------:R-:W-:Y:S01]  /*7260*/  @P4 LOP3.LUT R109, R109, 0x1, RZ, 0xc0, !PT ;  /* 0x000000016d6d4812 */ /* 0x000fe200078ec0ff */
[----:B------:R-:W-:Y:S01]  /*7270*/  IMAD.SHL.U32 R84, R98, 0x10, RZ ;  /* 0x0000001062547824 */ /* 0x000fe200078e00ff */
[----:B------:R-:W-:Y:S01]  /*7280*/  SHF.L.U32 R4, R89, 0x1f, RZ ;  /* 0x0000001f59047819 */ /* 0x000fe200000006ff */
[----:B------:R-:W-:Y:S01]  /*7290*/  IMAD.IADD R87, R111, 0x1, R85 ;  /* 0x000000016f577824 */ /* 0x000fe200078e0255 */
[----:B------:R-:W-:Y:S01]  /*72a0*/  ISETP.NE.U32.OR P5, PT, R109, 0x1, !P4 ;  /* 0x000000016d00780c */ /* 0x000fe200067a5470 */
[----:B------:R-:W-:Y:S01]  /*72b0*/  BSSY B1, `(.L_x_104) ;  /* 0x0000032000017945 */ /* 0x000fe20003800000 */
[----:B------:R-:W-:Y:S01]  /*72c0*/  PLOP3.LUT P0, PT, PT, PT, UP1, 0x80, 0x8 ;  /* 0x000000000008781c */ /* 0x000fe20003f0f018 */
[----:B------:R-:W-:Y:S01]  /*72d0*/  IMAD.MOV.U32 R113, RZ, RZ, 0x1 ;  /* 0x00000001ff717424 */ /* 0x000fe200078e00ff */
[----:B------:R-:W-:Y:S01]  /*72e0*/  LOP3.LUT P2, R108, R91, 0xff, RZ, 0xc0, !PT ;  /* 0x000000ff5b6c7812 */ /* 0x000fe2000784c0ff */
[----:B------:R-:W-:Y:S01]  /*72f0*/  IMAD.IADD R39, R37, 0x1, R2 ;  /* 0x0000000125277824 */ /* 0x000fe200078e0202 */
[----:B------:R-:W-:Y:S01]  /*7300*/  SEL R115, RZ, 0xffffffff, P1 ;  /* 0xffffffffff737807 */ /* 0x000fe20000800000 */
[----:B------:R-:W-:Y:S01]  /*7310*/  IMAD.U32 R114, RZ, RZ, UR52 ;  /* 0x00000034ff727e24 */ /* 0x000fe2000f8e00ff */
[----:B------:R-:W-:Y:S02]  /*7320*/  CS2R R74, SRZ ;  /* 0x00000000004a7805 */ /* 0x000fe4000001ff00 */
[----:B------:R-:W-:Y:S02]  /*7330*/  CS2R R72, SRZ ;  /* 0x0000000000487805 */ /* 0x000fe4000001ff00 */
[----:B------:R-:W-:Y:S02]  /*7340*/  CS2R R66, SRZ ;  /* 0x0000000000427805 */ /* 0x000fe4000001ff00 */
[----:B------:R-:W-:Y:S02]  /*7350*/  CS2R R64, SRZ ;  /* 0x0000000000407805 */ /* 0x000fe4000001ff00 */
[----:B------:R-:W-:Y:S02]  /*7360*/  CS2R R58, SRZ ;  /* 0x00000000003a7805 */ /* 0x000fe4000001ff00 */
[----:B------:R-:W-:Y:S02]  /*7370*/  @P5 SHF.L.U32 R3, R46, 0x1f, RZ ;  /* 0x0000001f2e035819 */ /* 0x000fe400000006ff */
[----:B------:R-:W-:Y:S02]  /*7380*/  CS2R R56, SRZ ;  /* 0x0000000000387805 */ /* 0x000fe4000001ff00 */
[----:B------:R-:W-:Y:S02]  /*7390*/  @P0 SEL R115, R6, R115, !P2 ;  /* 0x0000007306730207 */ /* 0x000fe40005000000 */
[----:B------:R-:W-:Y:S01]  /*73a0*/  CS2R R50, SRZ ;  /* 0x0000000000327805 */ /* 0x000fe2000001ff00 */
[----:B------:R-:W1:Y:S01]  /*73b0*/  @P5 SYNCS.PHASECHK.TRANS64.TRYWAIT P4, [R0+URZ+0xa0], R3 ;  /* 0x0000a003000055a7 */ /* 0x000e6200080811ff */
[----:B------:R-:W-:Y:S01]  /*73c0*/  CS2R R48, SRZ ;  /* 0x0000000000307805 */ /* 0x000fe2000001ff00 */
[----:B------:R-:W-:Y:S01]  /*73d0*/  IMAD.IADD R86, R111, 0x1, R84 ;  /* 0x000000016f567824 */ /* 0x000fe200078e0254 */
[----:B------:R-:W-:Y:S01]  /*73e0*/  LOP3.LUT R115, R115, 0x1, RZ, 0xc0, !PT ;  /* 0x0000000173737812 */ /* 0x000fe200078ec0ff */
[----:B------:R-:W-:Y:S01]  /*73f0*/  IMAD.IADD R47, R104, 0x1, R87 ;  /* 0x00000001682f7824 */ /* 0x000fe200078e0257 */
[----:B------:R3:W4:Y:S01]  /*7400*/  SYNCS.PHASECHK.TRANS64.TRYWAIT P3, [R107+URZ+0xf0], R4 ;  /* 0x0000f0046b0075a7 */ /* 0x00072200080611ff */
[----:B-1----:R-:W-:Y:S01]  /*7410*/  @P5 SEL R113, RZ, 0x1, !P4 ;  /* 0x00000001ff715807 */ /* 0x002fe20006000000 */
[----:B---3--:R-:W-:Y:S06]  /*7420*/  @!P5 BRA `(.L_x_105) ;  /* 0x000000000068d947 */ /* 0x008fec0003800000 */
[----:B------:R-:W-:Y:S01]  /*7430*/  ISETP.NE.AND P1, PT, R113, RZ, PT ;  /* 0x000000ff7100720c */ /* 0x000fe20003f25270 */
[----:B------:R-:W-:Y:S01]  /*7440*/  BSSY B0, `(.L_x_106) ;  /* 0x000000e000007945 */ /* 0x000fe20003800000 */
[----:B------:R-:W-:Y:S02]  /*7450*/  ISETP.NE.U32.AND P0, PT, R115, 0x1, PT ;  /* 0x000000017300780c */ /* 0x000fe40003f05070 */
[----:B------:R-:W-:Y:S02]  /*7460*/  CS2R R50, SRZ ;  /* 0x0000000000327805 */ /* 0x000fe4000001ff00 */
[----:B------:R-:W-:Y:S02]  /*7470*/  CS2R R48, SRZ ;  /* 0x0000000000307805 */ /* 0x000fe4000001ff00 */
[----:B------:R-:W-:Y:S02]  /*7480*/  CS2R R58, SRZ ;  /* 0x00000000003a7805 */ /* 0x000fe4000001ff00 */
[----:B------:R-:W-:Y:S02]  /*7490*/  CS2R R56, SRZ ;  /* 0x0000000000387805 */ /* 0x000fe4000001ff00 */
[----:B------:R-:W-:Y:S02]  /*74a0*/  CS2R R66, SRZ ;  /* 0x0000000000427805 */ /* 0x000fe4000001ff00 */
[----:B------:R-:W-:Y:S02]  /*74b0*/  CS2R R64, SRZ ;  /* 0x0000000000407805 */ /* 0x000fe4000001ff00 */
[----:B------:R-:W-:Y:S02]  /*74c0*/  CS2R R74, SRZ ;  /* 0x00000000004a7805 */ /* 0x000fe4000001ff00 */
[----:B------:R-:W-:Y:S01]  /*74d0*/  CS2R R72, SRZ ;  /* 0x0000000000487805 */ /* 0x000fe2000001ff00 */
[----:B------:R-:W-:Y:S06]  /*74e0*/  @P1 BRA `(.L_x_107) ;  /* 0x00000000000c1947 */ /* 0x000fec0003800000 */
[----:B------:R-:W-:Y:S04]  /*74f0*/  SHF.L.U32 R3, R46, 0x1f, RZ ;  /* 0x0000001f2e037819 */ /* 0x000fe800000006ff */
[----:B------:R-:W1:Y:S02]  /*7500*/  SYNCS.PHASECHK.TRANS64.TRYWAIT P1, [R0+URZ+0xa0], R3 ;  /* 0x0000a003000075a7 */ /* 0x000e6400080211ff */
[----:B-1----:R-:W-:Y:S05]  /*7510*/  @!P1 BRA `(.L_x_108) ;  /* 0x0000002400d09947 */ /* 0x002fea0003800000 */
.L_x_107:
[----:B------:R-:W-:Y:S05]  /*7520*/  BSYNC B0 ;  /* 0x0000000000007941 */ /* 0x000fea0003800000 */
.L_x_106:
[----:B------:R3:W1:Y:S01]  /*7530*/  @P0 LDS.128 R48, [R111] ;  /* 0x000000006f300984 */ /* 0x0006620000000c00 */
[----:B------:R-:W-:Y:S03]  /*7540*/  UIADD3 UR4, UPT, UPT, UR52, 0x1, URZ ;  /* 0x0000000134047890 */ /* 0x000fe6000fffe0ff */
[----:B------:R3:W1:Y:S01]  /*7550*/  @P0 LDS.128 R56, [R87+0x10] ;  /* 0x0000100057380984 */ /* 0x0006620000000c00 */
[----:B------:R-:W-:Y:S03]  /*7560*/  UISETP.NE.AND UP0, UPT, UR4, 0x3, UPT ;  /* 0x000000030400788c */ /* 0x000fe6000bf05270 */
[----:B------:R3:W1:Y:S01]  /*7570*/  @P0 LDS.128 R64, [R86+0x20] ;  /* 0x0000200056400984 */ /* 0x0006620000000c00 */
[----:B------:R-:W-:Y:S02]  /*7580*/  USEL UR5, URZ, 0x1, UP0 ;  /* 0x00000001ff057887 */ /* 0x000fe40008000000 */
[----:B------:R-:W-:Y:S01]  /*7590*/  USEL UR4, UR4, URZ, UP0 ;  /* 0x000000ff04047287 */ /* 0x000fe20008000000 */
[----:B------:R3:W1:Y:S03]  /*75a0*/  @P0 LDS.128 R72, [R47+0x10] ;  /* 0x000010002f480984 */ /* 0x0006660000000c00 */
[----:B------:R-:W-:Y:S02]  /*75b0*/  LOP3.LUT R46, R46, UR5, RZ, 0x3c, !PT ;  /* 0x000000052e2e7c12 */ /* 0x000fe4000f8e3cff */
[----:B------:R-:W-:Y:S02]  /*75c0*/  MOV R114, UR4 ;  /* 0x0000000400727c02 */ /* 0x000fe40008000f00 */
.L_x_105:
[----:B------:R-:W-:Y:S05]  /*75d0*/  BSYNC B1 ;  /* 0x0000000000017941 */ /* 0x000fea0003800000 */
.L_x_104:
[----:B-1----:R-:W-:Y:S04]  /*75e0*/  SHF.R.U32.HI R3, RZ, 0x15, R39 ;  /* 0x00000015ff037819 */ /* 0x002fe80000011627 */
[----:B------:R-:W-:Y:S01]  /*75f0*/  LOP3.LUT P0, RZ, R3, 0x3, R92, 0x48, !PT ;  /* 0x0000000303ff7812 */ /* 0x000fe2000780485c */
[----:B------:R-:W-:Y:S01]  /*7600*/  @!UPT UIADD3 URZ, UPT, UPT, URZ, URZ, URZ ;  /* 0x000000fffffff290 */ /* 0x000fe2000fffe0ff */
[----:B----4-:R-:W-:Y:S11]  /*7610*/  @P3 BRA `(.L_x_109) ;  /* 0x0000000000083947 */ /* 0x010ff60003800000 */
[----:B------:R-:W1:Y:S02]  /*7620*/  SYNCS.PHASECHK.TRANS64.TRYWAIT P1, [R107+URZ+0xf0], R4 ;  /* 0x0000f0046b0075a7 */ /* 0x000e6400080211ff */
[----:B-1----:R-:W-:Y:S05]  /*7630*/  @!P1 BRA `(.L_x_110) ;  /* 0x00000024009c9947 */ /* 0x002fea0003800000 */
.L_x_109:
[----:B------:R-:W-:Y:S05]  /*7640*/  @!P0 BRA `(.L_x_111) ;  /* 0x0000000000408947 */ /* 0x000fea0003800000 */
[----:B------:R-:W4:Y:S01]  /*7650*/  LDCU.64 UR8, c[0x4][0x70] ;  /* 0x01000e00ff0877ac */ /* 0x000f220008000a00 */
[----:B------:R-:W-:Y:S01]  /*7660*/  MOV R3, 0x0 ;  /* 0x0000000000037802 */ /* 0x000fe20000000f00 */
[----:B------:R-:W-:Y:S02]  /*7670*/  HFMA2 R12, -RZ, RZ, 0, 5.9604644775390625e-08 ;  /* 0x00000001ff0c7431 */ /* 0x000fe400000001ff */
[----:B------:R-:W-:Y:S02]  /*7680*/  IMAD.MOV.U32 R8, RZ, RZ, 0x192 ;  /* 0x00000192ff087424 */ /* 0x000fe400078e00ff */
[----:B------:R-:W-:Y:S01]  /*7690*/  IMAD.MOV.U32 R13, RZ, RZ, RZ ;  /* 0x000000ffff0d7224 */ /* 0x000fe200078e00ff */
[----:B------:R-:W5:Y:S01]  /*76a0*/  LDCU.64 UR6, c[0x4][0x78] ;  /* 0x01000f00ff0677ac */ /* 0x000f620008000a00 */
[----:B------:R-:W2:Y:S01]  /*76b0*/  LDC.64 R2, c[0x4][R3] ;  /* 0x0100000003027b82 */ /* 0x000ea20000000a00 */
[----:B------:R-:W3:Y:S01]  /*76c0*/  LDCU.64 UR4, c[0x4][0x10] ;  /* 0x01000200ff0477ac */ /* 0x000ee20008000a00 */
[----:B----4-:R-:W-:Y:S01]  /*76d0*/  MOV R5, UR9 ;  /* 0x0000000900057c02 */ /* 0x010fe20008000f00 */
[----:B-1----:R-:W-:Y:S01]  /*76e0*/  IMAD.U32 R4, RZ, RZ, UR8 ;  /* 0x00000008ff047e24 */ /* 0x002fe2000f8e00ff */
[----:B-----5:R-:W-:Y:S01]  /*76f0*/  MOV R7, UR7 ;  /* 0x0000000700077c02 */ /* 0x020fe20008000f00 */
[----:B------:R-:W-:Y:S01]  /*7700*/  IMAD.U32 R6, RZ, RZ, UR6 ;  /* 0x00000006ff067e24 */ /* 0x000fe2000f8e00ff */
[----:B---3--:R-:W-:Y:S01]  /*7710*/  MOV R11, UR5 ;  /* 0x00000005000b7c02 */ /* 0x008fe20008000f00 */
[----:B------:R-:W-:Y:S02]  /*7720*/  IMAD.U32 R10, RZ, RZ, UR4 ;  /* 0x00000004ff0a7e24 */ /* 0x000fe4000f8e00ff */
[----:B------:R-:W-:Y:S07]  /*7730*/  LEPC R20, `(.L_x_111) ;  /* 0x000000001014794e */ /* 0x000fee0000000000 */
[----:B--2---:R-:W-:Y:S05]  /*7740*/  CALL.ABS.NOINC R2 ;  /* 0x0000000002007343 */ /* 0x004fea0003c00000 */
.L_x_111:
[C---:B------:R-:W-:Y:S01]  /*7750*/  SHF.L.U32 R40, R48.reuse, 0x10, RZ ;  /* 0x0000001030287819 */ /* 0x040fe200000006ff */
[----:B------:R-:W-:Y:S05]  /*7760*/  WARPSYNC.ALL ;  /* 0x0000000000007948 */ /* 0x000fea0003800000 */
[----:B------:R-:W-:Y:S01]  /*7770*/  R2UR UR4, R39 ;  /* 0x00000000270472ca */ /* 0x000fe200000e0000 */
[----:B------:R-:W-:Y:S01]  /*7780*/  BSSY.RECONVERGENT B0, `(.L_x_112) ;  /* 0x0000087000007945 */ /* 0x000fe20003800200 */
[----:B------:R-:W-:Y:S02]  /*7790*/  LOP3.LUT R43, R48, 0xffff0000, RZ, 0xc0, !PT ;  /* 0xffff0000302b7812 */ /* 0x000fe400078ec0ff */
[----:B------:R-:W-:Y:S02]  /*77a0*/  LOP3.LUT R42, R49, 0xffff0000, RZ, 0xc0, !PT ;  /* 0xffff0000312a7812 */ /* 0x000fe400078ec0ff */
[----:B------:R-:W-:Y:S02]  /*77b0*/  SHF.L.U32 R45, R51, 0x10, RZ ;  /* 0x00000010332d7819 */ /* 0x000fe400000006ff */
[----:B------:R-:W-:Y:S02]  /*77c0*/  LOP3.LUT R44, R75, 0xffff0000, RZ, 0xc0, !PT ;  /* 0xffff00004b2c7812 */ /* 0x000fe400078ec0ff */
[----:B------:R-:W-:Y:S03]  /*77d0*/  ISETP.NE.AND P1, PT, R90, RZ, PT ;  /* 0x000000ff5a00720c */ /* 0x000fe60003f25270 */
[----:B-1----:R-:W2:Y:S02]  /*77e0*/  LDTM.x32 R4, tmem[UR4] ;  /* 0x00000004000479ee */ /* 0x002ea400082c0000 */
[C---:B--2---:R-:W-:Y:S01]  /*77f0*/  FMUL R0, R38.reuse, R4 ;  /* 0x0000000426007220 */ /* 0x044fe20000400000 */
[C---:B------:R-:W-:Y:S01]  /*7800*/  FMUL R2, R38.reuse, R5 ;  /* 0x0000000526027220 */ /* 0x040fe20000400000 */
[C---:B------:R-:W-:Y:S01]  /*7810*/  FMUL R3, R38.reuse, R6 ;  /* 0x0000000626037220 */ /* 0x040fe20000400000 */
[----:B------:R-:W-:Y:S01]  /*7820*/  FMUL R7, R38, R7 ;  /* 0x0000000726077220 */ /* 0x000fe20000400000 */
[----:B------:R-:W-:Y:S01]  /*7830*/  FFMA R0, R41, R40, R0 ;  /* 0x0000002829007223 */ /* 0x000fe20000000000 */
[----:B------:R-:W-:Y:S01]  /*7840*/  SHF.L.U32 R40, R49, 0x10, RZ ;  /* 0x0000001031287819 */ /* 0x000fe200000006ff */
[C---:B------:R-:W-:Y:S01]  /*7850*/  FFMA R2, R41.reuse, R43, R2 ;  /* 0x0000002b29027223 */ /* 0x040fe20000000002 */
[----:B------:R-:W-:Y:S01]  /*7860*/  SHF.L.U32 R43, R50, 0x10, RZ ;  /* 0x00000010322b7819 */ /* 0x000fe200000006ff */
[C---:B------:R-:W-:Y:S01]  /*7870*/  FMUL R4, R38.reuse, R8 ;  /* 0x0000000826047220 */ /* 0x040fe20000400000 */
[----:B------:R-:W-:Y:S01]  /*7880*/  FMUL R5, R38, R9 ;  /* 0x0000000926057220 */ /* 0x000fe20000400000 */
[C---:B------:R-:W-:Y:S01]  /*7890*/  FFMA R3, R41.reuse, R40, R3 ;  /* 0x0000002829037223 */ /* 0x040fe20000000003 */
[----:B------:R-:W-:Y:S01]  /*78a0*/  LOP3.LUT R40, R50, 0xffff0000, RZ, 0xc0, !PT ;  /* 0xffff000032287812 */ /* 0x000fe200078ec0ff */
[----:B------:R-:W-:Y:S01]  /*78b0*/  FFMA R7, R41, R42, R7 ;  /* 0x0000002a29077223 */ /* 0x000fe20000000007 */
[----:B------:R-:W-:Y:S01]  /*78c0*/  LOP3.LUT R42, R51, 0xffff0000, RZ, 0xc0, !PT ;  /* 0xffff0000332a7812 */ /* 0x000fe200078ec0ff */
[----:B------:R-:W-:Y:S01]  /*78d0*/  FMUL R6, R38, R10 ;  /* 0x0000000a26067220 */ /* 0x000fe20000400000 */
[----:B------:R-:W-:Y:S01]  /*78e0*/  F2FP.BF16.F32.PACK_AB R52, R2, R0 ;  /* 0x000000000234723e */ /* 0x000fe200000010ff */
[----:B------:R-:W-:Y:S01]  /*78f0*/  FMUL R11, R38, R11 ;  /* 0x0000000b260b7220 */ /* 0x000fe20000400000 */
[----:B------:R-:W-:Y:S01]  /*7900*/  F2FP.BF16.F32.PACK_AB R53, R7, R3 ;  /* 0x000000030735723e */ /* 0x000fe200000010ff */
[----:B------:R-:W-:Y:S01]  /*7910*/  FFMA R4, R41, R43, R4 ;  /* 0x0000002b29047223 */ /* 0x000fe20000000004 */
[----:B------:R-:W-:Y:S01]  /*7920*/  SHF.L.U32 R43, R57, 0x10, RZ ;  /* 0x00000010392b7819 */ /* 0x000fe200000006ff */
[C---:B------:R-:W-:Y:S01]  /*7930*/  FFMA R5, R41.reuse, R40, R5 ;  /* 0x0000002829057223 */ /* 0x040fe20000000005 */
[C---:B------:R-:W-:Y:S01]  /*7940*/  SHF.L.U32 R40, R56.reuse, 0x10, RZ ;  /* 0x0000001038287819 */ /* 0x040fe200000006ff */
[----:B------:R-:W-:Y:S01]  /*7950*/  FFMA R6, R41, R45, R6 ;  /* 0x0000002d29067223 */ /* 0x000fe20000000006 */
[----:B------:R-:W-:Y:S01]  /*7960*/  SHF.L.U32 R45, R59, 0x10, RZ ;  /* 0x000000103b2d7819 */ /* 0x000fe200000006ff */
[----:B------:R-:W-:Y:S01]  /*7970*/  FFMA R11, R41, R42, R11 ;  /* 0x0000002a290b7223 */ /* 0x000fe2000000000b */
[----:B------:R-:W-:Y:S01]  /*7980*/  LOP3.LUT R42, R56, 0xffff0000, RZ, 0xc0, !PT ;  /* 0xffff0000382a7812 */ /* 0x000fe200078ec0ff */
[C---:B------:R-:W-:Y:S01]  /*7990*/  FMUL R8, R38.reuse, R12 ;  /* 0x0000000c26087220 */ /* 0x040fe20000400000 */
[----:B------:R-:W-:Y:S01]  /*79a0*/  F2FP.BF16.F32.PACK_AB R54, R5, R4 ;  /* 0x000000040536723e */ /* 0x000fe200000010ff */
[C---:B------:R-:W-:Y:S01]  /*79b0*/  FMUL R9, R38.reuse, R13 ;  /* 0x0000000d26097220 */ /* 0x040fe20000400000 */
[----:B------:R-:W-:Y:S01]  /*79c0*/  F2FP.BF16.F32.PACK_AB R55, R11, R6 ;  /* 0x000000060b37723e */ /* 0x000fe200000010ff */
[----:B------:R-:W-:Y:S01]  /*79d0*/  FMUL R10, R38, R14 ;  /* 0x0000000e260a7220 */ /* 0x000fe20000400000 */
[----:B------:R-:W-:Y:S01]  /*79e0*/  FFMA R8, R41, R40, R8 ;  /* 0x0000002829087223 */ /* 0x000fe20000000008 */
[----:B------:R-:W-:Y:S01]  /*79f0*/  LOP3.LUT R40, R57, 0xffff0000, RZ, 0xc0, !PT ;  /* 0xffff000039287812 */ /* 0x000fe200078ec0ff */
[C---:B------:R-:W-:Y:S01]  /*7a00*/  FFMA R9, R41.reuse, R42, R9 ;  /* 0x0000002a29097223 */ /* 0x040fe20000000009 */
[----:B------:R-:W-:Y:S01]  /*7a10*/  LOP3.LUT R42, R58, 0xffff0000, RZ, 0xc0, !PT ;  /* 0xffff00003a2a7812 */ /* 0x000fe200078ec0ff */
[----:B------:R-:W-:Y:S01]  /*7a20*/  FMUL R15, R38, R15 ;  /* 0x0000000f260f7220 */ /* 0x000fe20000400000 */
[----:B------:R-:W-:Y:S01]  /*7a30*/  FFMA R10, R41, R43, R10 ;  /* 0x0000002b290a7223 */ /* 0x000fe2000000000a */
[----:B------:R-:W-:Y:S01]  /*7a40*/  SHF.L.U32 R43, R58, 0x10, RZ ;  /* 0x000000103a2b7819 */ /* 0x000fe200000006ff */
[C---:B------:R-:W-:Y:S01]  /*7a50*/  FMUL R12, R38.reuse, R16 ;  /* 0x00000010260c7220 */ /* 0x040fe20000400000 */
[----:B------:R-:W-:Y:S01]  /*7a60*/  F2FP.BF16.F32.PACK_AB R60, R9, R8 ;  /* 0x00000008093c723e */ /* 0x000fe200000010ff */
[----:B------:R-:W-:Y:S01]  /*7a70*/  FFMA R15, R41, R40, R15 ;  /* 0x00000028290f7223 */ /* 0x000fe2000000000f */
[----:B------:R-:W-:Y:S01]  /*7a80*/  LOP3.LUT R40, R59, 0xffff0000, RZ, 0xc0, !PT ;  /* 0xffff00003b287812 */ /* 0x000fe200078ec0ff */
[C---:B------:R-:W-:Y:S01]  /*7a90*/  FMUL R13, R38.reuse, R17 ;  /* 0x00000011260d7220 */ /* 0x040fe20000400000 */
[C---:B------:R-:W-:Y:S01]  /*7aa0*/  FMUL R14, R38.reuse, R18 ;  /* 0x00000012260e7220 */ /* 0x040fe20000400000 */
[----:B------:R-:W-:Y:S01]  /*7ab0*/  FMUL R19, R38, R19 ;  /* 0x0000001326137220 */ /* 0x000fe20000400000 */
[----:B------:R-:W-:Y:S01]  /*7ac0*/  F2FP.BF16.F32.PACK_AB R61, R15, R10 ;  /* 0x0000000a0f3d723e */ /* 0x000fe200000010ff */
[C---:B------:R-:W-:Y:S01]  /*7ad0*/  FFMA R12, R41.reuse, R43, R12 ;  /* 0x0000002b290c7223 */ /* 0x040fe2000000000c */
[C---:B------:R-:W-:Y:S01]  /*7ae0*/  SHF.L.U32 R43, R64.reuse, 0x10, RZ ;  /* 0x00000010402b7819 */ /* 0x040fe200000006ff */
[----:B------:R-:W-:Y:S01]  /*7af0*/  FFMA R13, R41, R42, R13 ;  /* 0x0000002a290d7223 */ /* 0x000fe2000000000d */
[----:B------:R-:W-:Y:S01]  /*7b00*/  LOP3.LUT R42, R65, 0xffff0000, RZ, 0xc0, !PT ;  /* 0xffff0000412a7812 */ /* 0x000fe200078ec0ff */
[----:B------:R-:W-:Y:S01]  /*7b10*/  FFMA R14, R41, R45, R14 ;  /* 0x0000002d290e7223 */ /* 0x000fe2000000000e */
[----:B------:R-:W-:Y:S01]  /*7b20*/  SHF.L.U32 R45, R65, 0x10, RZ ;  /* 0x00000010412d7819 */ /* 0x000fe200000006ff */
[----:B------:R1:W-:Y:S01]  /*7b30*/  STS.128 [R111], R52 ;  /* 0x000000346f007388 */ /* 0x0003e20000000c00 */
[----:B------:R-:W-:Y:S01]  /*7b40*/  F2FP.BF16.F32.PACK_AB R62, R13, R12 ;  /* 0x0000000c0d3e723e */ /* 0x000fe200000010ff */
[----:B------:R-:W-:Y:S01]  /*7b50*/  FFMA R19, R41, R40, R19 ;  /* 0x0000002829137223 */ /* 0x000fe20000000013 */
[----:B------:R-:W-:Y:S01]  /*7b60*/  LOP3.LUT R40, R64, 0xffff0000, RZ, 0xc0, !PT ;  /* 0xffff000040287812 */ /* 0x000fe200078ec0ff */
[C---:B------:R-:W-:Y:S01]  /*7b70*/  FMUL R16, R38.reuse, R20 ;  /* 0x0000001426107220 */ /* 0x040fe20000400000 */
[C---:B------:R-:W-:Y:S01]  /*7b80*/  FMUL R17, R38.reuse, R21 ;  /* 0x0000001526117220 */ /* 0x040fe20000400000 */
[C---:B------:R-:W-:Y:S01]  /*7b90*/  FMUL R18, R38.reuse, R22 ;  /* 0x0000001626127220 */ /* 0x040fe20000400000 */
[----:B------:R-:W-:Y:S01]  /*7ba0*/  F2FP.BF16.F32.PACK_AB R63, R19, R14 ;  /* 0x0000000e133f723e */ /* 0x000fe200000010ff */
[----:B------:R-:W-:Y:S01]  /*7bb0*/  FMUL R23, R38, R23 ;  /* 0x0000001726177220 */ /* 0x000fe20000400000 */
[----:B------:R-:W-:Y:S01]  /*7bc0*/  FFMA R16, R41, R43, R16 ;  /* 0x0000002b29107223 */ /* 0x000fe20000000010 */
[----:B------:R-:W-:Y:S01]  /*7bd0*/  SHF.L.U32 R43, R67, 0x10, RZ ;  /* 0x00000010432b7819 */ /* 0x000fe200000006ff */
[C---:B------:R-:W-:Y:S01]  /*7be0*/  FFMA R17, R41.reuse, R40, R17 ;  /* 0x0000002829117223 */ /* 0x040fe20000000011 */
[----:B------:R1:W-:Y:S01]  /*7bf0*/  STS.128 [R87+0x10], R60 ;  /* 0x0000103c57007388 */ /* 0x0003e20000000c00 */
        /* <DEDUP_REMOVED lines=8> */
[C---:B------:R-:W-:Y:S01]  /*7c80*/  FMUL R22, R38.reuse, R26 ;  /* 0x0000001a26167220 */ /* 0x040fe20000400000 */
[----:B------:R-:W-:Y:S01]  /*7c90*/  FFMA R20, R41, R40, R20 ;  /* 0x0000002829147223 */ /* 0x000fe20000000014 */
[----:B------:R-:W-:Y:S01]  /*7ca0*/  LOP3.LUT R40, R67, 0xffff0000, RZ, 0xc0, !PT ;  /* 0xffff000043287812 */ /* 0x000fe200078ec0ff */
[C---:B------:R-:W-:Y:S01]  /*7cb0*/  FFMA R21, R41.reuse, R42, R21 ;  /* 0x0000002a29157223 */ /* 0x040fe20000000015 */
[C---:B------:R-:W-:Y:S01]  /*7cc0*/  FFMA R22, R41.reuse, R43, R22 ;  /* 0x0000002b29167223 */ /* 0x040fe20000000016 */
[----:B------:R-:W-:Y:S01]  /*7cd0*/  FMUL R27, R38, R27 ;  /* 0x0000001b261b7220 */ /* 0x000fe20000400000 */
[----:B------:R-:W-:Y:S01]  /*7ce0*/  SHF.L.U32 R43, R72, 0x10, RZ ;  /* 0x00000010482b7819 */ /* 0x000fe200000006ff */
[----:B------:R-:W-:Y:S01]  /*7cf0*/  FMUL R24, R38, R28 ;  /* 0x0000001c26187220 */ /* 0x000fe20000400000 */
[----:B------:R-:W-:Y:S01]  /*7d00*/  LOP3.LUT R42, R72, 0xffff0000, RZ, 0xc0, !PT ;  /* 0xffff0000482a7812 */ /* 0x000fe200078ec0ff */
[C---:B------:R-:W-:Y:S01]  /*7d10*/  FMUL R25, R38.reuse, R29 ;  /* 0x0000001d26197220 */ /* 0x040fe20000400000 */
[C---:B------:R-:W-:Y:S01]  /*7d20*/  FMUL R26, R38.reuse, R30 ;  /* 0x0000001e261a7220 */ /* 0x040fe20000400000 */
[C---:B------:R-:W-:Y:S01]  /*7d30*/  FFMA R27, R41.reuse, R40, R27 ;  /* 0x00000028291b7223 */ /* 0x040fe2000000001b */
[----:B------:R-:W-:Y:S01]  /*7d40*/  FFMA R24, R41, R43, R24 ;  /* 0x0000002b29187223 */ /* 0x000fe20000000018 */
[----:B------:R-:W-:Y:S01]  /*7d50*/  LOP3.LUT R40, R73, 0xffff0000, RZ, 0xc0, !PT ;  /* 0xffff000049287812 */ /* 0x000fe200078ec0ff */
[C---:B------:R-:W-:Y:S01]  /*7d60*/  FFMA R25, R41.reuse, R42, R25 ;  /* 0x0000002a29197223 */ /* 0x040fe20000000019 */
[----:B------:R-:W-:Y:S01]  /*7d70*/  FMUL R31, R38, R31 ;  /* 0x0000001f261f7220 */ /* 0x000fe20000400000 */
[----:B------:R-:W-:Y:S01]  /*7d80*/  SHF.L.U32 R43, R74, 0x10, RZ ;  /* 0x000000104a2b7819 */ /* 0x000fe200000006ff */
[----:B------:R-:W-:Y:S01]  /*7d90*/  FFMA R26, R41, R45, R26 ;  /* 0x0000002d291a7223 */ /* 0x000fe2000000001a */
[----:B------:R-:W-:Y:S01]  /*7da0*/  FMUL R28, R38, R32 ;  /* 0x00000020261c7220 */ /* 0x000fe20000400000 */
[----:B------:R-:W-:Y:S01]  /*7db0*/  LOP3.LUT R42, R74, 0xffff0000, RZ, 0xc0, !PT ;  /* 0xffff00004a2a7812 */ /* 0x000fe200078ec0ff */
[C---:B------:R-:W-:Y:S01]  /*7dc0*/  FMUL R29, R38.reuse, R33 ;  /* 0x00000021261d7220 */ /* 0x040fe20000400000 */
[----:B------:R-:W-:Y:S01]  /*7dd0*/  SHF.L.U32 R45, R75, 0x10, RZ ;  /* 0x000000104b2d7819 */ /* 0x000fe200000006ff */
[C---:B------:R-:W-:Y:S01]  /*7de0*/  FMUL R30, R38.reuse, R34 ;  /* 0x00000022261e7220 */ /* 0x040fe20000400000 */
[----:B------:R-:W-:Y:S01]  /*7df0*/  FFMA R31, R41, R40, R31 ;  /* 0x00000028291f7223 */ /* 0x000fe2000000001f */
[----:B------:R-:W-:Y:S01]  /*7e00*/  FMUL R35, R38, R35 ;  /* 0x0000002326237220 */ /* 0x000fe20000400000 */
[----:B------:R-:W-:Y:S01]  /*7e10*/  F2FP.BF16.F32.PACK_AB R69, R23, R18 ;  /* 0x000000121745723e */ /* 0x000fe200000010ff */
[----:B------:R-:W-:Y:S01]  /*7e20*/  FFMA R28, R41, R43, R28 ;  /* 0x0000002b291c7223 */ /* 0x000fe2000000001c */
[----:B------:R-:W-:Y:S01]  /*7e30*/  F2FP.BF16.F32.PACK_AB R70, R21, R20 ;  /* 0x000000141546723e */ /* 0x000fe200000010ff */
[----:B------:R-:W-:Y:S01]  /*7e40*/  FFMA R29, R41, R42, R29 ;  /* 0x0000002a291d7223 */ /* 0x000fe2000000001d */
[----:B------:R-:W-:Y:S01]  /*7e50*/  F2FP.BF16.F32.PACK_AB R71, R27, R22 ;  /* 0x000000161b47723e */ /* 0x000fe200000010ff */
[C---:B------:R-:W-:Y:S01]  /*7e60*/  FFMA R30, R41.reuse, R45, R30 ;  /* 0x0000002d291e7223 */ /* 0x040fe2000000001e */
[----:B------:R-:W-:Y:S01]  /*7e70*/  FFMA R35, R41, R44, R35 ;  /* 0x0000002c29237223 */ /* 0x000fe20000000023 */
[----:B------:R-:W-:Y:S02]  /*7e80*/  F2FP.BF16.F32.PACK_AB R100, R25, R24 ;  /* 0x000000181964723e */ /* 0x000fe400000010ff */
[----:B------:R1:W-:Y:S01]  /*7e90*/  STS.128 [R86+0x20], R68 ;  /* 0x0000204456007388 */ /* 0x0003e20000000c00 */
[----:B------:R-:W-:Y:S02]  /*7ea0*/  F2FP.BF16.F32.PACK_AB R101, R31, R26 ;  /* 0x0000001a1f65723e */ /* 0x000fe400000010ff */
[----:B------:R-:W-:Y:S02]  /*7eb0*/  F2FP.BF16.F32.PACK_AB R102, R29, R28 ;  /* 0x0000001c1d66723e */ /* 0x000fe400000010ff */
[----:B------:R-:W-:Y:S05]  /*7ec0*/  F2FP.BF16.F32.PACK_AB R103, R35, R30 ;  /* 0x0000001e2367723e */ /* 0x000fea00000010ff */
[----:B------:R1:W-:Y:S01]  /*7ed0*/  STS.128 [R47+0x10], R100 ;  /* 0x000010642f007388 */ /* 0x0003e20000000c00 */
[----:B------:R-:W-:Y:S01]  /*7ee0*/  @!PT LDS RZ, [RZ] ;  /* 0x00000000fffff984 */ /* 0x000fe20000000800 */
[----:B------:R-:W-:Y:S01]  /*7ef0*/  @!PT LDS RZ, [RZ] ;  /* 0x00000000fffff984 */ /* 0x000fe20000000800 */
[----:B------:R-:W-:Y:S01]  /*7f00*/  @!PT LDS RZ, [RZ] ;  /* 0x00000000fffff984 */ /* 0x000fe20000000800 */
[----:B------:R-:W-:Y:S01]  /*7f10*/  @!PT LDS RZ, [RZ] ;  /* 0x00000000fffff984 */ /* 0x000fe20000000800 */
[----:B------:R2:W-:Y:S07]  /*7f20*/  MEMBAR.ALL.CTA ;  /* 0x0000000000007992 */ /* 0x0005ee0000008000 */
[----:B--2---:R-:W2:Y:S02]  /*7f30*/  FENCE.VIEW.ASYNC.S ;  /* 0x00000000000073c6 */ /* 0x004ea40000000000 */
[----:B--2---:R-:W-:Y:S06]  /*7f40*/  BAR.SYNC.DEFER_BLOCKING 0x1, 0x80 ;  /* 0x0042000000007b1d */ /* 0x004fec0000010000 */
[----:B------:R-:W-:Y:S05]  /*7f50*/  @P1 BRA `(.L_x_113) ;  /* 0x0000000000241947 */ /* 0x000fea0003800000 */
[----:B------:R-:W2:Y:S01]  /*7f60*/  LDCU.64 UR6, c[0x0][0x348] ;  /* 0x00006900ff0677ac */ /* 0x000ea20008000a00 */
[----:B------:R-:W-:Y:S01]  /*7f70*/  R2UR UR5, R112 ;  /* 0x00000000700572ca */ /* 0x000fe200000e0000 */
[----:B------:R-:W-:Y:S11]  /*7f80*/  UMOV UR41, UR53 ;  /* 0x0000003500297c82 */ /* 0x000ff60008000000 */
[----:B------:R-:W-:Y:S01]  /*7f90*/  @!UPT UIADD3 URZ, UPT, UPT, URZ, URZ, URZ ;  /* 0x000000fffffff290 */ /* 0x000fe2000fffe0ff */
[----:B------:R-:W-:Y:S02]  /*7fa0*/  UIADD3 UR40, UPT, UPT, UR51, 0x200, UR5 ;  /* 0x0000020033287890 */ /* 0x000fe4000fffe005 */
[----:B--2---:R-:W-:Y:S04]  /*7fb0*/  UIADD3 UR4, UP0, UPT, UR6, 0x680, URZ ;  /* 0x0000068006047890 */ /* 0x004fe8000ff1e0ff */
[----:B------:R-:W-:Y:S09]  /*7fc0*/  UIADD3.X UR5, UPT, UPT, URZ, UR7, URZ, UP0, !UPT ;  /* 0x00000007ff057290 */ /* 0x000ff200087fe4ff */
[----:B------:R2:W-:Y:S02]  /*7fd0*/  UTMASTG.4D [UR40], [UR4] ;  /* 0x00000028040073b5 */ /* 0x0005e40008018000 */
[----:B--2---:R0:W-:Y:S02]  /*7fe0*/  UTMACMDFLUSH ;  /* 0x00000000000079b7 */ /* 0x0041e40000000000 */
.L_x_113:
[----:B------:R-:W-:Y:S05]  /*7ff0*/  BSYNC.RECONVERGENT B0 ;  /* 0x0000000000007941 */ /* 0x000fea0003800200 */
.L_x_112:
[----:B------:R-:W-:Y:S01]  /*8000*/  UIADD3 UR49, UPT, UPT, UR52, 0x1, URZ ;  /* 0x0000000134317890 */ /* 0x000fe2000fffe0ff */
[----:B------:R-:W-:Y:S01]  /*8010*/  ISETP.NE.AND P2, PT, R110, RZ, PT ;  /* 0x000000ff6e00720c */ /* 0x000fe20003f45270 */
[----:B------:R-:W-:Y:S02]  /*8020*/  BSSY.RECONVERGENT B0, `(.L_x_114) ;  /* 0x0000006000007945 */ /* 0x000fe40003800200 */
[----:B------:R-:W-:Y:S01]  /*8030*/  UISETP.NE.AND UP0, UPT, UR49, 0x3, UPT ;  /* 0x000000033100788c */ /* 0x000fe2000bf05270 */
[----:B------:R-:W-:Y:S03]  /*8040*/  ISETP.NE.U32.OR P0, PT, R109, 0x1, !P2 ;  /* 0x000000016d00780c */ /* 0x000fe60005705470 */
[----:B------:R-:W-:Y:S01]  /*8050*/  USEL UR50, UR49, URZ, UP0 ;  /* 0x000000ff31327287 */ /* 0x000fe20008000000 */
[----:B------:R-:W-:Y:S11]  /*8060*/  @P1 BRA `(.L_x_115) ;  /* 0x0000000000041947 */ /* 0x000ff60003800000 */
[----:B------:R-:W-:Y:S04]  /*8070*/  DEPBAR.LE SB0, 0x1 ;  /* 0x000080400000791a */ /* 0x000fe80000000000 */
.L_x_115:
[----:B------:R-:W-:Y:S05]  /*8080*/  BSYNC.RECONVERGENT B0 ;  /* 0x0000000000007941 */ /* 0x000fea0003800200 */
.L_x_114:
[----:B------:R-:W-:Y:S01]  /*8090*/  BAR.SYNC.DEFER_BLOCKING 0x1, 0x80 ;  /* 0x0042000000007b1d */ /* 0x000fe20000010000 */
[----:B------:R-:W-:Y:S01]  /*80a0*/  LEA R3, R114, UR51, 0x3 ;  /* 0x0000003372037c11 */ /* 0x000fe2000f8e18ff */
[----:B------:R-:W-:Y:S01]  /*80b0*/  UISETP.NE.AND UP0, UPT, UR56, URZ, UPT ;  /* 0x000000ff3800728c */ /* 0x000fe2000bf05270 */
[----:B------:R-:W-:Y:S08]  /*80c0*/  @P0 SHF.L.U32 R4, R46, 0x1f, RZ ;  /* 0x0000001f2e040819 */ /* 0x000ff000000006ff */
[----:B------:R-:W-:Y:S05]  /*80d0*/  BRA.U !UP0, `(.L_x_116) ;  /* 0x0000000108287547 */ /* 0x000fea000b800000 */
[----:B------:R-:W2:Y:S01]  /*80e0*/  S2R R0, SR_CgaCtaId ;  /* 0x0000000000007919 */ /* 0x000ea20000008800 */
[----:B------:R-:W-:Y:S01]  /*80f0*/  ISETP.NE.U32.OR P1, PT, R109, 0x1, !P2 ;  /* 0x000000016d00780c */ /* 0x000fe20005725470 */
[----:B------:R-:W-:Y:S01]  /*8100*/  IMAD.U32 R2, RZ, RZ, UR54 ;  /* 0x00000036ff027e24 */ /* 0x000fe2000f8e00ff */
[----:B------:R-:W-:Y:S04]  /*8110*/  UIADD3 UR4, UPT, UPT, UR54, 0x1, URZ ;  /* 0x0000000136047890 */ /* 0x000fe8000fffe0ff */
[----:B------:R-:W-:Y:S04]  /*8120*/  UISETP.NE.AND UP0, UPT, UR4, 0x3, UPT ;  /* 0x000000030400788c */ /* 0x000fe8000bf05270 */
[----:B------:R-:W-:Y:S03]  /*8130*/  USEL UR54, UR4, URZ, UP0 ;  /* 0x000000ff04367287 */ /* 0x000fe60008000000 */
[----:B------:R-:W-:Y:S05]  /*8140*/  @P1 LEA R2, R2, UR51, 0x3 ;  /* 0x0000003302021c11 */ /* 0x000fea000f8e18ff */
[----:B------:R-:W-:Y:S05]  /*8150*/  @P1 VIADD R5, R2, 0xb8 ;  /* 0x000000b802051836 */ /* 0x000fea0000000000 */
[----:B--2---:R-:W-:Y:S04]  /*8160*/  @P1 PRMT R0, R0, 0x654, R5 ;  /* 0x0000065400001816 */ /* 0x004fe80000000005 */
[----:B------:R2:W-:Y:S03]  /*8170*/  @P1 SYNCS.ARRIVE.TRANS64.RED.A1T0 RZ, [R0+URZ], RZ ;  /* 0x000000ff00ff19a7 */ /* 0x0005e600081004ff */
.L_x_116:
[----:B------:R-:W4:Y:S01]  /*8180*/  @P0 SYNCS.PHASECHK.TRANS64.TRYWAIT P1, [R3+URZ+0xa0], R4 ;  /* 0x0000a004030005a7 */ /* 0x000f2200080211ff */
[----:B------:R-:W-:Y:S01]  /*8190*/  BSSY B1, `(.L_x_117) ;  /* 0x0000013000017945 */ /* 0x000fe20003800000 */
[----:B----4-:R-:W-:Y:S03]  /*81a0*/  @P0 SEL R113, RZ, 0x1, !P1 ;  /* 0x00000001ff710807 */ /* 0x010fe60004800000 */
[----:B------:R-:W-:Y:S05]  /*81b0*/  @!P0 BRA `(.L_x_118) ;  /* 0x0000000000408947 */ /* 0x000fea0003800000 */
[----:B------:R-:W-:Y:S01]  /*81c0*/  ISETP.NE.U32.AND P0, PT, R115, 0x1, PT ;  /* 0x000000017300780c */ /* 0x000fe20003f05070 */
[----:B------:R-:W-:Y:S01]  /*81d0*/  BSSY B0, `(.L_x_119) ;  /* 0x000000a000007945 */ /* 0x000fe20003800000 */
[----:B------:R-:W-:Y:S11]  /*81e0*/  ISETP.NE.AND P1, PT, R113, RZ, PT ;  /* 0x000000ff7100720c */ /* 0x000ff60003f25270 */
[----:B------:R-:W-:Y:S04]  /*81f0*/  @P0 IMAD R114, R114, 0x2000, R105 ;  /* 0x0000200072720824 */ /* 0x000fe800078e0269 */
[----:B------:R-:W-:Y:S01]  /*8200*/  @P0 IMAD.IADD R5, R85, 0x1, R114 ;  /* 0x0000000155050824 */ /* 0x000fe200078e0272 */
[----:B------:R-:W-:Y:S03]  /*8210*/  @P0 IADD3 R2, PT, PT, R84, R114, RZ ;  /* 0x0000007254020210 */ /* 0x000fe60007ffe0ff */
[----:B--2---:R-:W-:Y:S01]  /*8220*/  @P0 IMAD.IADD R0, R104, 0x1, R5 ;  /* 0x0000000168000824 */ /* 0x004fe200078e0205 */
[----:B------:R-:W-:Y:S06]  /*8230*/  @P1 BRA `(.L_x_120) ;  /* 0x00000000000c1947 */ /* 0x000fec0003800000 */
[----:B------:R-:W-:Y:S04]  /*8240*/  SHF.L.U32 R46, R46, 0x1f, RZ ;  /* 0x0000001f2e2e7819 */ /* 0x000fe800000006ff */
[----:B------:R-:W2:Y:S02]  /*8250*/  SYNCS.PHASECHK.TRANS64.TRYWAIT P1, [R3+URZ+0xa0], R46 ;  /* 0x0000a02e030075a7 */ /* 0x000ea400080211ff */
[----:B--2---:R-:W-:Y:S05]  /*8260*/  @!P1 BRA `(.L_x_121) ;  /* 0x0000001800a49947 */ /* 0x004fea0003800000 */
.L_x_120:
[----:B------:R-:W-:Y:S05]  /*8270*/  BSYNC B0 ;  /* 0x0000000000007941 */ /* 0x000fea0003800000 */
.L_x_119:
[----:B------:R4:W1:Y:S04]  /*8280*/  @P0 LDS.128 R48, [R114] ;  /* 0x0000000072300984 */ /* 0x0008680000000c00 */
[----:B------:R4:W1:Y:S04]  /*8290*/  @P0 LDS.128 R64, [R2+0x20] ;  /* 0x0000200002400984 */ /* 0x0008680000000c00 */
[----:B------:R4:W1:Y:S04]  /*82a0*/  @P0 LDS.128 R56, [R5+0x10] ;  /* 0x0000100005380984 */ /* 0x0008680000000c00 */
[----:B------:R4:W1:Y:S02]  /*82b0*/  @P0 LDS.128 R72, [R0+0x10] ;  /* 0x0000100000480984 */ /* 0x0008640000000c00 */
.L_x_118:
[----:B------:R-:W-:Y:S05]  /*82c0*/  BSYNC B1 ;  /* 0x0000000000017941 */ /* 0x000fea0003800000 */
.L_x_117:
[----:B--2---:R-:W-:Y:S05]  /*82d0*/  VIADD R3, R39, 0x20 ;  /* 0x0000002027037836 */ /* 0x004fea0000000000 */
[----:B------:R-:W-:Y:S04]  /*82e0*/  SHF.R.U32.HI R3, RZ, 0x15, R3 ;  /* 0x00000015ff037819 */ /* 0x000fe80000011603 */
[----:B------:R-:W-:Y:S11]  /*82f0*/  LOP3.LUT P0, RZ, R3, 0x3, R92, 0x48, !PT ;  /* 0x0000000303ff7812 */ /* 0x000ff6000780485c */
[----:B------:R-:W-:Y:S02]  /*8300*/  @!UPT UIADD3 URZ, UPT, UPT, URZ, URZ, URZ ;  /* 0x000000fffffff290 */ /* 0x000fe4000fffe0ff */
[----:B------:R-:W-:Y:S05]  /*8310*/  @!P0 BRA `(.L_x_122) ;  /* 0x0000000000408947 */ /* 0x000fea0003800000 */
[----:B------:R-:W2:Y:S01]  /*8320*/  LDCU.64 UR8, c[0x4][0x70] ;  /* 0x01000e00ff0877ac */ /* 0x000ea20008000a00 */
[----:B------:R-:W-:Y:S01]  /*8330*/  MOV R3, 0x0 ;  /* 0x0000000000037802 */ /* 0x000fe20000000f00 */
[----:B------:R-:W-:Y:S02]  /*8340*/  HFMA2 R12, -RZ, RZ, 0, 5.9604644775390625e-08 ;  /* 0x00000001ff0c7431 */ /* 0x000fe400000001ff */
[----:B------:R-:W-:Y:S02]  /*8350*/  IMAD.MOV.U32 R8, RZ, RZ, 0x192 ;  /* 0x00000192ff087424 */ /* 0x000fe400078e00ff */
[----:B------:R-:W-:Y:S01]  /*8360*/  IMAD.MOV.U32 R13, RZ, RZ, RZ ;  /* 0x000000ffff0d7224 */ /* 0x000fe200078e00ff */
[----:B------:R-:W5:Y:S01]  /*8370*/  LDCU.64 UR6, c[0x4][0x78] ;  /* 0x01000f00ff0677ac */ /* 0x000f620008000a00 */
[----:B----4-:R-:W4:Y:S01]  /*8380*/  LDC.64 R2, c[0x4][R3] ;  /* 0x0100000003027b82 */ /* 0x010f220000000a00 */
[----:B------:R-:W3:Y:S01]  /*8390*/  LDCU.64 UR4, c[0x4][0x10] ;  /* 0x01000200ff0477ac */ /* 0x000ee20008000a00 */
[----:B--2---:R-:W-:Y:S01]  /*83a0*/  MOV R5, UR9 ;  /* 0x0000000900057c02 */ /* 0x004fe20008000f00 */
[----:B------:R-:W-:Y:S01]  /*83b0*/  IMAD.U32 R4, RZ, RZ, UR8 ;  /* 0x00000008ff047e24 */ /* 0x000fe2000f8e00ff */
[----:B-----5:R-:W-:Y:S01]  /*83c0*/  MOV R7, UR7 ;  /* 0x0000000700077c02 */ /* 0x020fe20008000f00 */
[----:B------:R-:W-:Y:S01]  /*83d0*/  IMAD.U32 R6, RZ, RZ, UR6 ;  /* 0x00000006ff067e24 */ /* 0x000fe2000f8e00ff */
[----:B---3--:R-:W-:Y:S01]  /*83e0*/  MOV R11, UR5 ;  /* 0x00000005000b7c02 */ /* 0x008fe20008000f00 */
[----:B------:R-:W-:Y:S02]  /*83f0*/  IMAD.U32 R10, RZ, RZ, UR4 ;  /* 0x00000004ff0a7e24 */ /* 0x000fe4000f8e00ff */
[----:B------:R-:W-:Y:S07]  /*8400*/  LEPC R20, `(.L_x_122) ;  /* 0x000000001014794e */ /* 0x000fee0000000000 */
[----:B-1--4-:R-:W-:Y:S05]  /*8410*/  CALL.ABS.NOINC R2 ;  /* 0x0000000002007343 */ /* 0x012fea0003c00000 */
.L_x_122:
[----:B------:R-:W-:Y:S01]  /*8420*/  ISETP.NE.AND P0, PT, R90, RZ, PT ;  /* 0x000000ff5a00720c */ /* 0x000fe20003f05270 */
[----:B------:R-:W-:Y:S05]  /*8430*/  WARPSYNC.ALL ;  /* 0x0000000000007948 */ /* 0x000fea0003800000 */
[----:B------:R-:W-:Y:S01]  /*8440*/  R2UR UR4, R39 ;  /* 0x00000000270472ca */ /* 0x000fe200000e0000 */
[----:B------:R-:W-:Y:S01]  /*8450*/  BSSY.RECONVERGENT B0, `(.L_x_123) ;  /* 0x000008e000007945 */ /* 0x000fe20003800200 */
[C---:B-1----:R-:W-:Y:S02]  /*8460*/  SHF.L.U32 R40, R48.reuse, 0x10, RZ ;  /* 0x0000001030287819 */ /* 0x042fe400000006ff */
[----:B------:R-:W-:Y:S02]  /*8470*/  LOP3.LUT R43, R48, 0xffff0000, RZ, 0xc0, !PT ;  /* 0xffff0000302b7812 */ /* 0x000fe400078ec0ff */
[C---:B------:R-:W-:Y:S02]  /*8480*/  SHF.L.U32 R42, R49.reuse, 0x10, RZ ;  /* 0x00000010312a7819 */ /* 0x040fe400000006ff */
[----:B------:R-:W-:Y:S02]  /*8490*/  LOP3.LUT R44, R49, 0xffff0000, RZ, 0xc0, !PT ;  /* 0xffff0000312c7812 */ /* 0x000fe400078ec0ff */
[C---:B------:R-:W-:Y:S02]  /*84a0*/  SHF.L.U32 R45, R50.reuse, 0x10, RZ ;  /* 0x00000010322d7819 */ /* 0x040fe400000006ff */
[----:B------:R-:W-:Y:S01]  /*84b0*/  LOP3.LUT R46, R50, 0xffff0000, RZ, 0xc0, !PT ;  /* 0xffff0000322e7812 */ /* 0x000fe200078ec0ff */
[----:B----4-:R-:W1:Y:S01]  /*84c0*/  LDTM.x32 R4, tmem[UR4+0x20] ;  /* 0x00002004000479ee */ /* 0x010e6200082c0000 */
[C---:B---3--:R-:W-:Y:S01]  /*84d0*/  SHF.L.U32 R47, R51.reuse, 0x10, RZ ;  /* 0x00000010332f7819 */ /* 0x048fe200000006ff */
[----:B------:R-:W-:Y:S01]  /*84e0*/  USHF.L.U32 UR4, UR50, 0xd, URZ ;  /* 0x0000000d32047899 */ /* 0x000fe200080006ff */
[----:B------:R-:W-:Y:S01]  /*84f0*/  LOP3.LUT R48, R51, 0xffff0000, RZ, 0xc0, !PT ;  /* 0xffff000033307812 */ /* 0x000fe200078ec0ff */
[----:B------:R-:W-:Y:S01]  /*8500*/  NOP ;  /* 0x0000000000007918 */ /* 0x000fe20000000000 */
[C---:B------:R-:W-:Y:S02]  /*8510*/  SHF.L.U32 R49, R56.reuse, 0x10, RZ ;  /* 0x0000001038317819 */ /* 0x040fe400000006ff */
[----:B------:R-:W-:Y:S02]  /*8520*/  LOP3.LUT R50, R56, 0xffff0000, RZ, 0xc0, !PT ;  /* 0xffff000038327812 */ /* 0x000fe400078ec0ff */
[C---:B------:R-:W-:Y:S02]  /*8530*/  SHF.L.U32 R51, R57.reuse, 0x10, RZ ;  /* 0x0000001039337819 */ /* 0x040fe400000006ff */
[----:B------:R-:W-:Y:S02]  /*8540*/  LOP3.LUT R52, R57, 0xffff0000, RZ, 0xc0, !PT ;  /* 0xffff000039347812 */ /* 0x000fe400078ec0ff */
[----:B------:R-:W-:Y:S02]  /*8550*/  IADD3 R120, PT, PT, R105, UR4, RZ ;  /* 0x0000000469787c10 */ /* 0x000fe4000fffe0ff */
[C---:B------:R-:W-:Y:S02]  /*8560*/  SHF.L.U32 R53, R58.reuse, 0x10, RZ ;  /* 0x000000103a357819 */ /* 0x040fe400000006ff */
[----:B------:R-:W-:Y:S02]  /*8570*/  LOP3.LUT R54, R58, 0xffff0000, RZ, 0xc0, !PT ;  /* 0xffff00003a367812 */ /* 0x000fe400078ec0ff */
[----:B------:R-:W-:Y:S02]  /*8580*/  SHF.L.U32 R55, R59, 0x10, RZ ;  /* 0x000000103b377819 */ /* 0x000fe400000006ff */
[----:B------:R-:W-:Y:S02]  /*8590*/  IADD3 R107, PT, PT, R107, 0x100, RZ ;  /* 0x000001006b6b7810 */ /* 0x000fe40007ffe0ff */
[----:B------:R-:W-:Y:S01]  /*85a0*/  LOP3.LUT R56, R59, 0xffff0000, RZ, 0xc0, !PT ;  /* 0xffff00003b387812 */ /* 0x000fe200078ec0ff */
[C---:B-1----:R-:W-:Y:S01]  /*85b0*/  FMUL R0, R38.reuse, R4 ;  /* 0x0000000426007220 */ /* 0x042fe20000400000 */
[----:B------:R-:W-:Y:S01]  /*85c0*/  IADD3 R111, PT, PT, R85, R120, RZ ;  /* 0x00000078556f7210 */ /* 0x000fe20007ffe0ff */
[----:B------:R-:W-:Y:S01]  /*85d0*/  FMUL R2, R38, R5 ;  /* 0x0000000526027220 */ /* 0x000fe20000400000 */
[----:B------:R-:W-:Y:S01]  /*85e0*/  SHF.L.U32 R57, R64, 0x10, RZ ;  /* 0x0000001040397819 */ /* 0x000fe200000006ff */
[----:B------:R-:W-:Y:S01]  /*85f0*/  FMUL R3, R38, R6 ;  /* 0x0000000626037220 */ /* 0x000fe20000400000 */
[----:B------:R-:W-:Y:S01]  /*8600*/  IADD3 R120, PT, PT, R84, R120, RZ ;  /* 0x0000007854787210 */ /* 0x000fe20007ffe0ff */
[----:B------:R-:W-:Y:S01]  /*8610*/  FMUL R7, R38, R7 ;  /* 0x0000000726077220 */ /* 0x000fe20000400000 */
[----:B------:R-:W-:Y:S01]  /*8620*/  LOP3.LUT R58, R64, 0xffff0000, RZ, 0xc0, !PT ;  /* 0xffff0000403a7812 */ /* 0x000fe200078ec0ff */
[----:B------:R-:W-:Y:S01]  /*8630*/  FFMA R0, R41, R40, R0 ;  /* 0x0000002829007223 */ /* 0x000fe20000000000 */
[----:B------:R-:W-:Y:S01]  /*8640*/  SHF.L.U32 R59, R65, 0x10, RZ ;  /* 0x00000010413b7819 */ /* 0x000fe200000006ff */
[C---:B------:R-:W-:Y:S01]  /*8650*/  FMUL R4, R38.reuse, R8 ;  /* 0x0000000826047220 */ /* 0x040fe20000400000 */
[----:B------:R-:W-:Y:S01]  /*8660*/  LOP3.LUT R107, R107, 0xfefffff8, RZ, 0xc0, !PT ;  /* 0xfefffff86b6b7812 */ /* 0x000fe200078ec0ff */
[----:B------:R-:W-:Y:S01]  /*8670*/  FFMA R2, R41, R43, R2 ;  /* 0x0000002b29027223 */ /* 0x000fe20000000002 */
[----:B------:R-:W-:Y:S01]  /*8680*/  LOP3.LUT R60, R65, 0xffff0000, RZ, 0xc0, !PT ;  /* 0xffff0000413c7812 */ /* 0x000fe200078ec0ff */
[----:B------:R-:W-:Y:S01]  /*8690*/  FMUL R5, R38, R9 ;  /* 0x0000000926057220 */ /* 0x000fe20000400000 */
[----:B------:R-:W-:Y:S01]  /*86a0*/  SHF.L.U32 R61, R66, 0x10, RZ ;  /* 0x00000010423d7819 */ /* 0x000fe200000006ff */
[----:B------:R1:W-:Y:S01]  /*86b0*/  SYNCS.ARRIVE.TRANS64.RED.A1T0 RZ, [R107+URZ], RZ ;  /* 0x000000ff6bff79a7 */ /* 0x0003e200081004ff */
[----:B------:R-:W-:Y:S01]  /*86c0*/  F2FP.BF16.F32.PACK_AB R84, R2, R0 ;  /* 0x000000000254723e */ /* 0x000fe200000010ff */
[C---:B------:R-:W-:Y:S01]  /*86d0*/  FFMA R3, R41.reuse, R42, R3 ;  /* 0x0000002a29037223 */ /* 0x040fe20000000003 */
[----:B------:R-:W-:Y:S01]  /*86e0*/  IADD3 R121, PT, PT, R104, R111, RZ ;  /* 0x0000006f68797210 */ /* 0x000fe20007ffe0ff */
[C---:B------:R-:W-:Y:S01]  /*86f0*/  FFMA R7, R41.reuse, R44, R7 ;  /* 0x0000002c29077223 */ /* 0x040fe20000000007 */
[C---:B------:R-:W-:Y:S01]  /*8700*/  FFMA R4, R41.reuse, R45, R4 ;  /* 0x0000002d29047223 */ /* 0x040fe20000000004 */
[----:B------:R-:W-:Y:S01]  /*8710*/  FFMA R5, R41, R46, R5 ;  /* 0x0000002e29057223 */ /* 0x000fe20000000005 */
[----:B------:R-:W-:Y:S01]  /*8720*/  FMUL R6, R38, R10 ;  /* 0x0000000a26067220 */ /* 0x000fe20000400000 */
[----:B------:R-:W-:Y:S01]  /*8730*/  LOP3.LUT R62, R66, 0xffff0000, RZ, 0xc0, !PT ;  /* 0xffff0000423e7812 */ /* 0x000fe200078ec0ff */
[C---:B------:R-:W-:Y:S01]  /*8740*/  FMUL R11, R38.reuse, R11 ;  /* 0x0000000b260b7220 */ /* 0x040fe20000400000 */
[----:B------:R-:W-:Y:S01]  /*8750*/  F2FP.BF16.F32.PACK_AB R85, R7, R3 ;  /* 0x000000030755723e */ /* 0x000fe200000010ff */
[----:B------:R-:W-:Y:S01]  /*8760*/  FFMA R6, R41, R47, R6 ;  /* 0x0000002f29067223 */ /* 0x000fe20000000006 */
[----:B------:R-:W-:Y:S01]  /*8770*/  F2FP.BF16.F32.PACK_AB R86, R5, R4 ;  /* 0x000000040556723e */ /* 0x000fe200000010ff */
[----:B------:R-:W-:Y:S01]  /*8780*/  FFMA R11, R41, R48, R11 ;  /* 0x00000030290b7223 */ /* 0x000fe2000000000b */
[C---:B------:R-:W-:Y:S01]  /*8790*/  FMUL R8, R38.reuse, R12 ;  /* 0x0000000c26087220 */ /* 0x040fe20000400000 */
[C---:B------:R-:W-:Y:S01]  /*87a0*/  FMUL R9, R38.reuse, R13 ;  /* 0x0000000d26097220 */ /* 0x040fe20000400000 */
[C---:B------:R-:W-:Y:S01]  /*87b0*/  FMUL R10, R38.reuse, R14 ;  /* 0x0000000e260a7220 */ /* 0x040fe20000400000 */
[----:B------:R-:W-:Y:S01]  /*87c0*/  SHF.L.U32 R63, R67, 0x10, RZ ;  /* 0x00000010433f7819 */ /* 0x000fe200000006ff */
[----:B------:R-:W-:Y:S01]  /*87d0*/  FFMA R8, R41, R49, R8 ;  /* 0x0000003129087223 */ /* 0x000fe20000000008 */
[----:B------:R-:W-:Y:S01]  /*87e0*/  F2FP.BF16.F32.PACK_AB R87, R11, R6 ;  /* 0x000000060b57723e */ /* 0x000fe200000010ff */
[----:B------:R-:W-:Y:S01]  /*87f0*/  FFMA R9, R41, R50, R9 ;  /* 0x0000003229097223 */ /* 0x000fe20000000009 */
[C---:B------:R-:W-:Y:S01]  /*8800*/  FMUL R15, R38.reuse, R15 ;  /* 0x0000000f260f7220 */ /* 0x040fe20000400000 */
[C---:B------:R-:W-:Y:S01]  /*8810*/  FMUL R12, R38.reuse, R16 ;  /* 0x00000010260c7220 */ /* 0x040fe20000400000 */
[----:B------:R-:W-:Y:S01]  /*8820*/  FMUL R13, R38, R17 ;  /* 0x00000011260d7220 */ /* 0x000fe20000400000 */
[----:B------:R1:W-:Y:S01]  /*8830*/  STS.128 [R105+UR4], R84 ;  /* 0x0000005469007988 */ /* 0x0003e20008000c04 */
[----:B------:R-:W-:Y:S01]  /*8840*/  LOP3.LUT R64, R67, 0xffff0000, RZ, 0xc0, !PT ;  /* 0xffff000043407812 */ /* 0x000fe200078ec0ff */
[C---:B------:R-:W-:Y:S01]  /*8850*/  FFMA R10, R41.reuse, R51, R10 ;  /* 0x00000033290a7223 */ /* 0x040fe2000000000a */
[----:B------:R-:W-:Y:S01]  /*8860*/  SHF.L.U32 R65, R72, 0x10, RZ ;  /* 0x0000001048417819 */ /* 0x000fe200000006ff */
[----:B------:R-:W-:Y:S01]  /*8870*/  FFMA R15, R41, R52, R15 ;  /* 0x00000034290f7223 */ /* 0x000fe2000000000f */
[----:B------:R-:W-:Y:S01]  /*8880*/  F2FP.BF16.F32.PACK_AB R100, R9, R8 ;  /* 0x000000080964723e */ /* 0x000fe200000010ff */
[C---:B------:R-:W-:Y:S01]  /*8890*/  FFMA R12, R41.reuse, R53, R12 ;  /* 0x00000035290c7223 */ /* 0x040fe2000000000c */
[C---:B------:R-:W-:Y:S01]  /*88a0*/  FFMA R13, R41.reuse, R54, R13 ;  /* 0x00000036290d7223 */ /* 0x040fe2000000000d */
[C---:B------:R-:W-:Y:S01]  /*88b0*/  FMUL R14, R38.reuse, R18 ;  /* 0x00000012260e7220 */ /* 0x040fe20000400000 */
[C---:B------:R-:W-:Y:S01]  /*88c0*/  FMUL R19, R38.reuse, R19 ;  /* 0x0000001326137220 */ /* 0x040fe20000400000 */
[C---:B------:R-:W-:Y:S01]  /*88d0*/  FMUL R16, R38.reuse, R20 ;  /* 0x0000001426107220 */ /* 0x040fe20000400000 */
[C---:B------:R-:W-:Y:S01]  /*88e0*/  FMUL R17, R38.reuse, R21 ;  /* 0x0000001526117220 */ /* 0x040fe20000400000 */
[C---:B------:R-:W-:Y:S01]  /*88f0*/  FFMA R14, R41.reuse, R55, R14 ;  /* 0x00000037290e7223 */ /* 0x040fe2000000000e */
        /* <DEDUP_REMOVED lines=9> */
[----:B------:R-:W-:Y:S01]  /*8990*/  FFMA R23, R41, R60, R23 ;  /* 0x0000003c29177223 */ /* 0x000fe20000000017 */
[C---:B------:R-:W-:Y:S01]  /*89a0*/  FMUL R27, R38.reuse, R27 ;  /* 0x0000001b261b7220 */ /* 0x040fe20000400000 */
[----:B------:R-:W-:Y:S01]  /*89b0*/  F2FP.BF16.F32.PACK_AB R101, R15, R10 ;  /* 0x0000000a0f65723e */ /* 0x000fe200000010ff */
[----:B------:R-:W-:Y:S01]  /*89c0*/  FFMA R20, R41, R61, R20 ;  /* 0x0000003d29147223 */ /* 0x000fe20000000014 */
[----:B------:R-:W-:Y:S01]  /*89d0*/  F2FP.BF16.F32.PACK_AB R102, R13, R12 ;  /* 0x0000000c0d66723e */ /* 0x000fe200000010ff */
[----:B------:R-:W-:Y:S01]  /*89e0*/  FMUL R24, R38, R28 ;  /* 0x0000001c26187220 */ /* 0x000fe20000400000 */
[----:B------:R-:W-:Y:S01]  /*89f0*/  F2FP.BF16.F32.PACK_AB R103, R19, R14 ;  /* 0x0000000e1367723e */ /* 0x000fe200000010ff */
[----:B------:R-:W-:Y:S01]  /*8a00*/  FFMA R21, R41, R62, R21 ;  /* 0x0000003e29157223 */ /* 0x000fe20000000015 */
[----:B------:R-:W-:Y:S01]  /*8a10*/  LOP3.LUT R66, R72, 0xffff0000, RZ, 0xc0, !PT ;  /* 0xffff000048427812 */ /* 0x000fe200078ec0ff */
[C---:B------:R-:W-:Y:S01]  /*8a20*/  FMUL R25, R38.reuse, R29 ;  /* 0x0000001d26197220 */ /* 0x040fe20000400000 */
[----:B------:R-:W-:Y:S01]  /*8a30*/  SHF.L.U32 R67, R73, 0x10, RZ ;  /* 0x0000001049437819 */ /* 0x000fe200000006ff */
[----:B------:R1:W-:Y:S01]  /*8a40*/  STS.128 [R111+0x10], R100 ;  /* 0x000010646f007388 */ /* 0x0003e20000000c00 */
[----:B------:R-:W-:Y:S01]  /*8a50*/  FFMA R22, R41, R63, R22 ;  /* 0x0000003f29167223 */ /* 0x000fe20000000016 */
[----:B------:R-:W-:Y:S01]  /*8a60*/  LOP3.LUT R68, R73, 0xffff0000, RZ, 0xc0, !PT ;  /* 0xffff000049447812 */ /* 0x000fe200078ec0ff */
[----:B------:R-:W-:Y:S01]  /*8a70*/  FMUL R26, R38, R30 ;  /* 0x0000001e261a7220 */ /* 0x000fe20000400000 */
[C---:B------:R-:W-:Y:S01]  /*8a80*/  FFMA R27, R41.reuse, R64, R27 ;  /* 0x00000040291b7223 */ /* 0x040fe2000000001b */
[----:B------:R-:W-:Y:S01]  /*8a90*/  SHF.L.U32 R69, R74, 0x10, RZ ;  /* 0x000000104a457819 */ /* 0x000fe200000006ff */
[----:B------:R-:W-:Y:S01]  /*8aa0*/  FMUL R31, R38, R31 ;  /* 0x0000001f261f7220 */ /* 0x000fe20000400000 */
[C---:B------:R-:W-:Y:S01]  /*8ab0*/  FFMA R24, R41.reuse, R65, R24 ;  /* 0x0000004129187223 */ /* 0x040fe20000000018 */
[----:B------:R-:W-:Y:S01]  /*8ac0*/  LOP3.LUT R70, R74, 0xffff0000, RZ, 0xc0, !PT ;  /* 0xffff00004a467812 */ /* 0x000fe200078ec0ff */
[C---:B------:R-:W-:Y:S01]  /*8ad0*/  FMUL R28, R38.reuse, R32 ;  /* 0x00000020261c7220 */ /* 0x040fe20000400000 */
[----:B------:R-:W-:Y:S01]  /*8ae0*/  FFMA R25, R41, R66, R25 ;  /* 0x0000004229197223 */ /* 0x000fe20000000019 */
[----:B------:R-:W-:Y:S01]  /*8af0*/  SHF.L.U32 R71, R75, 0x10, RZ ;  /* 0x000000104b477819 */ /* 0x000fe200000006ff */
[C---:B------:R-:W-:Y:S01]  /*8b00*/  FMUL R29, R38.reuse, R33 ;  /* 0x00000021261d7220 */ /* 0x040fe20000400000 */
[----:B------:R-:W-:Y:S01]  /*8b10*/  FFMA R26, R41, R67, R26 ;  /* 0x00000043291a7223 */ /* 0x000fe2000000001a */
[----:B------:R-:W-:Y:S01]  /*8b20*/  LOP3.LUT R72, R75, 0xffff0000, RZ, 0xc0, !PT ;  /* 0xffff00004b487812 */ /* 0x000fe200078ec0ff */
        /* <DEDUP_REMOVED lines=8> */
[----:B------:R-:W-:Y:S01]  /*8bb0*/  FFMA R30, R41, R71, R30 ;  /* 0x00000047291e7223 */ /* 0x000fe2000000001e */
[----:B------:R-:W-:Y:S01]  /*8bc0*/  F2FP.BF16.F32.PACK_AB R115, R27, R22 ;  /* 0x000000161b73723e */ /* 0x000fe200000010ff */
[----:B------:R-:W-:Y:S01]  /*8bd0*/  FFMA R35, R41, R72, R35 ;  /* 0x0000004829237223 */ /* 0x000fe20000000023 */
[----:B------:R-:W-:Y:S02]  /*8be0*/  F2FP.BF16.F32.PACK_AB R116, R25, R24 ;  /* 0x000000181974723e */ /* 0x000fe400000010ff */
[----:B------:R-:W-:Y:S01]  /*8bf0*/  F2FP.BF16.F32.PACK_AB R117, R31, R26 ;  /* 0x0000001a1f75723e */ /* 0x000fe200000010ff */
[----:B------:R1:W-:Y:S01]  /*8c00*/  STS.128 [R120+0x20], R112 ;  /* 0x0000207078007388 */ /* 0x0003e20000000c00 */
        /* <DEDUP_REMOVED lines=12> */
[----:B------:R-:W-:Y:S02]  /*8cd0*/  UIADD3 UR40, UPT, UPT, UR51, 0x200, UR4 ;  /* 0x0000020033287890 */ /* 0x000fe4000fffe004 */
[----:B------:R-:W-:Y:S02]  /*8ce0*/  UIADD3 UR41, UPT, UPT, UR53, 0x20, URZ ;  /* 0x0000002035297890 */ /* 0x000fe4000fffe0ff */
[----:B--2---:R-:W-:Y:S04]  /*8cf0*/  UIADD3 UR6, UP0, UPT, UR8, 0x680, URZ ;  /* 0x0000068008067890 */ /* 0x004fe8000ff1e0ff */
[----:B------:R-:W-:Y:S09]  /*8d00*/  UIADD3.X UR7, UPT, UPT, URZ, UR9, URZ, UP0, !UPT ;  /* 0x00000009ff077290 */ /* 0x000ff200087fe4ff */
[----:B------:R2:W-:Y:S02]  /*8d10*/  UTMASTG.4D [UR40], [UR6] ;  /* 0x00000028060073b5 */ /* 0x0005e40008018000 */
[----:B--2---:R0:W-:Y:S02]  /*8d20*/  UTMACMDFLUSH ;  /* 0x00000000000079b7 */ /* 0x0041e40000000000 */
.L_x_124:
[----:B------:R-:W-:Y:S05]  /*8d30*/  BSYNC.RECONVERGENT B0 ;  /* 0x0000000000007941 */ /* 0x000fea0003800200 */
.L_x_123:
[----:B------:R-:W-:Y:S01]  /*8d40*/  UIADD3 UR4, UPT, UPT, UR50, 0x1, URZ ;  /* 0x0000000132047890 */ /* 0x000fe2000fffe0ff */
[----:B------:R-:W-:Y:S03]  /*8d50*/  BSSY.RECONVERGENT B0, `(.L_x_125) ;  /* 0x0000008000007945 */ /* 0x000fe60003800200 */
[----:B------:R-:W-:Y:S04]  /*8d60*/  UISETP.NE.AND UP0, UPT, UR4, 0x3, UPT ;  /* 0x000000030400788c */ /* 0x000fe8000bf05270 */
[----:B------:R-:W-:Y:S02]  /*8d70*/  UISETP.EQ.XOR UP1, UPT, UR49, 0x3, !UP0 ;  /* 0x000000033100788c */ /* 0x000fe4000c722a70 */
[----:B------:R-:W-:Y:S02]  /*8d80*/  USEL UR52, UR4, URZ, UP0 ;  /* 0x000000ff04347287 */ /* 0x000fe40008000000 */
[----:B------:R-:W-:Y:S04]  /*8d90*/  USEL UR5, URZ, 0x1, !UP1 ;  /* 0x00000001ff057887 */ /* 0x000fe8000c800000 */
[----:B------:R-:W-:Y:S01]  /*8da0*/  ULOP3.LUT UR57, UR57, UR5, URZ, 0x3c, !UPT ;  /* 0x0000000539397292 */ /* 0x000fe2000f8e3cff */
[----:B------:R-:W-:Y:S11]  /*8db0*/  @P0 BRA `(.L_x_126) ;  /* 0x0000000000040947 */ /* 0x000ff60003800000 */
[----:B------:R-:W-:Y:S04]  /*8dc0*/  DEPBAR.LE SB0, 0x1 ;  /* 0x000080400000791a */ /* 0x000fe80000000000 */
.L_x_126:
[----:B------:R-:W-:Y:S05]  /*8dd0*/  BSYNC.RECONVERGENT B0 ;  /* 0x0000000000007941 */ /* 0x000fea0003800200 */
.L_x_125:
[----:B------:R-:W-:Y:S01]  /*8de0*/  BAR.SYNC.DEFER_BLOCKING 0x1, 0x80 ;  /* 0x0042000000007b1d */ /* 0x000fe20000010000 */
[----:B------:R-:W-:Y:S01]  /*8df0*/  UISETP.NE.AND UP0, UPT, UR56, -0x2, UPT ;  /* 0xfffffffe3800788c */ /* 0x000fe2000bf05270 */
[----:B------:R-:W-:Y:S08]  /*8e00*/  IADD3 R0, PT, PT, R36, 0x1, RZ ;  /* 0x0000000124007810 */ /* 0x000ff00007ffe0ff */
[----:B------:R-:W-:Y:S05]  /*8e10*/  BRA.U !UP0, `(.L_x_127) ;  /* 0x00000001082c7547 */ /* 0x000fea000b800000 */
[----:B------:R-:W2:Y:S01]  /*8e20*/  S2R R2, SR_CgaCtaId ;  /* 0x0000000000027919 */ /* 0x000ea20000008800 */
[----:B------:R-:W-:Y:S01]  /*8e30*/  ISETP.NE.AND P0, PT, R110, RZ, PT ;  /* 0x000000ff6e00720c */ /* 0x000fe20003f05270 */
[----:B------:R-:W-:Y:S01]  /*8e40*/  IMAD.U32 R3, RZ, RZ, UR54 ;  /* 0x00000036ff037e24 */ /* 0x000fe2000f8e00ff */
[----:B------:R-:W-:Y:S02]  /*8e50*/  UIADD3 UR4, UPT, UPT, UR54, 0x1, URZ ;  /* 0x0000000136047890 */ /* 0x000fe4000fffe0ff */
[----:B------:R-:W-:Y:S02]  /*8e60*/  ISETP.NE.U32.OR P0, PT, R109, 0x1, !P0 ;  /* 0x000000016d00780c */ /* 0x000fe40004705470 */
[----:B------:R-:W-:Y:S04]  /*8e70*/  UISETP.NE.AND UP0, UPT, UR4, 0x3, UPT ;  /* 0x000000030400788c */ /* 0x000fe8000bf05270 */
[----:B------:R-:W-:Y:S07]  /*8e80*/  USEL UR54, UR4, URZ, UP0 ;  /* 0x000000ff04367287 */ /* 0x000fee0008000000 */
[----:B------:R-:W-:Y:S05]  /*8e90*/  @P0 LEA R3, R3, UR51, 0x3 ;  /* 0x0000003303030c11 */ /* 0x000fea000f8e18ff */
[----:B------:R-:W-:Y:S05]  /*8ea0*/  @P0 VIADD R3, R3, 0xb8 ;  /* 0x000000b803030836 */ /* 0x000fea0000000000 */
[----:B--2---:R-:W-:Y:S04]  /*8eb0*/  @P0 PRMT R2, R2, 0x654, R3 ;  /* 0x0000065402020816 */ /* 0x004fe80000000003 */
[----:B------:R2:W-:Y:S03]  /*8ec0*/  @P0 SYNCS.ARRIVE.TRANS64.RED.A1T0 RZ, [R2+URZ], RZ ;  /* 0x000000ff02ff09a7 */ /* 0x0005e600081004ff */
.L_x_127:
[----:B------:R-:W-:Y:S01]  /*8ed0*/  R2UR UR5, R95 ;  /* 0x000000005f0572ca */ /* 0x000fe200000e0000 */
[----:B------:R-:W-:Y:S01]  /*8ee0*/  UIADD3 UR56, UPT, UPT, UR56, 0x2, URZ ;  /* 0x0000000238387890 */ /* 0x000fe2000fffe0ff */
[----:B------:R-:W-:Y:S02]  /*8ef0*/  R2UR UR4, R96 ;  /* 0x00000000600472ca */ /* 0x000fe400000e0000 */
[----:B------:R-:W-:Y:S02]  /*8f00*/  LOP3.LUT P0, RZ, R82, 0x1, RZ, 0xc0, !PT ;  /* 0x0000000152ff7812 */ /* 0x000fe4000780c0ff */
[----:B------:R-:W-:Y:S02]  /*8f10*/  R2UR UR49, R106 ;  /* 0x000000006a3172ca */ /* 0x000fe400000e0000 */
[----:B------:R-:W-:Y:S02]  /*8f20*/  ISETP.NE.AND P1, PT, R0, 0x2, PT ;  /* 0x000000020000780c */ /* 0x000fe40003f25270 */
[----:B------:R-:W-:Y:S02]  /*8f30*/  LOP3.LUT R88, R88, 0x1, RZ, 0x3c, !PT ;  /* 0x0000000158587812 */ /* 0x000fe400078e3cff */
[----:B--2---:R-:W-:Y:S01]  /*8f40*/  SEL R2, RZ, 0x1, P1 ;  /* 0x00000001ff027807 */ /* 0x004fe20000800000 */
[----:B------:R-:W-:Y:S01]  /*8f50*/  UIADD3 UR23, UPT, UPT, UR36, UR5, URZ ;  /* 0x0000000524177290 */ /* 0x000fe2000fffe0ff */
[----:B------:R-:W-:Y:S01]  /*8f60*/  SEL R36, R0, RZ, P1 ;  /* 0x000000ff00247207 */ /* 0x000fe20000800000 */
[----:B------:R-:W-:Y:S01]  /*8f70*/  UIADD3 UR28, UPT, UPT, UR37, UR4, URZ ;  /* 0x00000004251c7290 */ /* 0x000fe2000fffe0ff */
[----:B------:R-:W-:Y:S01]  /*8f80*/  LOP3.LUT R89, R89, R2, RZ, 0x3c, !PT ;  /* 0x0000000259597212 */ /* 0x000fe200078e3cff */
[----:B------:R-:W-:Y:S10]  /*8f90*/  @P0 BRA `(.L_x_128) ;  /* 0xffffffd000ac0947 */ /* 0x000ff4000383ffff */
[----:B------:R-:W-:-:S13]  /*8fa0*/  R2UR UR4, R97 ;  /* 0x00000000610472ca */ /* 0x000fda00000e0000 */
[----:B------:R-:W-:-:S09]  /*8fb0*/  UISETP.NE.AND UP0, UPT, UR4, URZ, UPT ;  /* 0x000000ff0400728c */ /* 0x000fd2000bf05270 */
[----:B------:R-:W-:Y:S05]  /*8fc0*/  BRA.U !UP0, `(.L_x_129) ;  /* 0x0000000108487547 */ /* 0x000fea000b800000 */
[----:B------:R-:W2:Y:S02]  /*8fd0*/  LDCU.64 UR4, c[0x0][0x890] ;  /* 0x00011200ff0477ac */ /* 0x000ea40008000a00 */
[----:B--2---:R-:W-:-:S04]  /*8fe0*/  UISETP.NE.U32.AND UP0, UPT, UR4, URZ, UPT ;  /* 0x000000ff0400728c */ /* 0x004fc8000bf05070 */
[----:B------:R-:W-:-:S09]  /*8ff0*/  UISETP.NE.AND.EX UP0, UPT, UR5, URZ, UPT, UP0 ;  /* 0x000000ff0500728c */ /* 0x000fd2000bf05300 */
[----:B------:R-:W-:Y:S05]  /*9000*/  BRA.U UP0, `(.L_x_130) ;  /* 0x00000001000c7547 */ /* 0x000fea000b800000 */
[----:B------:R-:W-:-:S13]  /*9010*/  FSETP.NEU.AND P0, PT, R41, RZ, PT ;  /* 0x000000ff2900720b */ /* 0x000fda0003f0d000 */
[----:B------:R-:W-:Y:S05]  /*9020*/  @!P0 EXIT ;  /* 0x000000000000894d */ /* 0x000fea0003800000 */
[----:B------:R-:W-:Y:S05]  /*9030*/  BRA `(.L_x_129) ;  /* 0x00000000002c7947 */ /* 0x000fea0003800000 */
.L_x_130:
[----:B------:R-:W-:Y:S01]  /*9040*/  ISETP.NE.AND P0, PT, R108, RZ, PT ;  /* 0x000000ff6c00720c */ /* 0x000fe20003f05270 */
[----:B------:R-:W-:-:S12]  /*9050*/  BSSY.RECONVERGENT B0, `(.L_x_129) ;  /* 0x0000009000007945 */ /* 0x000fd80003800200 */
[----:B------:R-:W-:Y:S05]  /*9060*/  @P0 BRA `(.L_x_131) ;  /* 0x0000000000140947 */ /* 0x000fea0003800000 */
[----:B------:R-:W2:Y:S02]  /*9070*/  LDCU.64 UR4, c[0x0][0x888] ;  /* 0x00011100ff0477ac */ /* 0x000ea40008000a00 */
[----:B--2---:R-:W-:-:S04]  /*9080*/  ISETP.NE.U32.AND P0, PT, RZ, UR4, PT ;  /* 0x00000004ff007c0c */ /* 0x004fc8000bf05070 */
[----:B------:R-:W-:-:S13]  /*9090*/  ISETP.NE.AND.EX P0, PT, RZ, UR5, PT, P0 ;  /* 0x00000005ff007c0c */ /* 0x000fda000bf05300 */
[----:B------:R-:W-:Y:S05]  /*90a0*/  @!P0 EXIT ;  /* 0x000000000000894d */ /* 0x000fea0003800000 */
[----:B------:R-:W-:Y:S05]  /*90b0*/  BRA `(.L_x_132) ;  /* 0x0000000000087947 */ /* 0x000fea0003800000 */
.L_x_131:
[----:B------:R-:W-:-:S13]  /*90c0*/  FSETP.NEU.AND P0, PT, R41, RZ, PT ;  /* 0x000000ff2900720b */ /* 0x000fda0003f0d000 */
[----:B------:R-:W-:Y:S05]  /*90d0*/  @!P0 EXIT ;  /* 0x000000000000894d */ /* 0x000fea0003800000 */
.L_x_132:
[----:B------:R-:W-:Y:S05]  /*90e0*/  BSYNC.RECONVERGENT B0 ;  /* 0x0000000000007941 */ /* 0x000fea0003800200 */
.L_x_129:
[----:B------:R-:W2:Y:S01]  /*90f0*/  S2UR UR5, SR_CgaCtaId ;  /* 0x00000000000579c3 */ /* 0x000ea20000008800 */
[----:B------:R-:W-:Y:S01]  /*9100*/  ULEA UR4, UR54, UR51, 0x3 ;  /* 0x0000003336047291 */ /* 0x000fe2000f8e18ff */
[----:B------:R-:W-:-:S04]  /*9110*/  DEPBAR.LE SB0, 0x0 ;  /* 0x000080000000791a */ /* 0x000fc80000000000 */
[----:B------:R-:W-:-:S04]  /*9120*/  UIADD3 UR4, UPT, UPT, UR4, 0xb8, URZ ;  /* 0x000000b804047890 */ /* 0x000fc8000fffe0ff */
[----:B--2---:R-:W-:-:S09]  /*9130*/  UPRMT UR4, UR5, 0x654, UR4 ;  /* 0x0000065405047896 */ /* 0x004fd20008000004 */
[----:B------:R-:W-:Y:S01]  /*9140*/  SYNCS.ARRIVE.TRANS64.RED.A1T0 RZ, [UR4], RZ ;  /* 0x000000ffffff79a7 */ /* 0x000fe20008100404 */
[----:B------:R-:W-:Y:S05]  /*9150*/  EXIT ;  /* 0x000000000000794d */ /* 0x000fea0003800000 */
.L_x_25:
[----:B------:R-:W-:Y:S07]  /*9160*/  MOV R0, UR11 ;  /* 0x0000000b00007c02 */ /* 0x000fee0008000f00 */
.L_x_133:
[----:B-1----:R1:W3:Y:S02]  /*9170*/  SYNCS.PHASECHK.TRANS64.TRYWAIT P0, [R0+URZ+0x50], R5 ;  /* 0x00005005000075a7 */ /* 0x0022e400080011ff */
[----:B---3--:R-:W-:Y:S05]  /*9180*/  @!P0 NANOSLEEP.SYNCS 0x989680 ;  /* 0x009896800000895d */ /* 0x008fea0003900000 */
[----:B------:R-:W3:Y:S02]  /*9190*/  @!P0 SYNCS.PHASECHK.TRANS64 P0, [R0+URZ+0x50], R5 ;  /* 0x00005005000085a7 */ /* 0x000ee400080010ff */
[----:B---3--:R-:W-:Y:S05]  /*91a0*/  @!P0 BRA `(.L_x_133) ;  /* 0xfffffffc00f08947 */ /* 0x008fea000383ffff */
[----:B------:R-:W-:Y:S05]  /*91b0*/  BRA `(.L_x_24) ;  /* 0xffffff8c00587947 */ /* 0x000fea000383ffff */
.L_x_32:
[----:B------:R-:W-:Y:S07]  /*91c0*/  MOV R0, UR21 ;  /* 0x0000001500007c02 */ /* 0x000fee0008000f00 */
.L_x_134:
[----:B-1----:R1:W3:Y:S02]  /*91d0*/  SYNCS.PHASECHK.TRANS64.TRYWAIT P0, [R0+URZ+0x50], R5 ;  /* 0x00005005000075a7 */ /* 0x0022e400080011ff */
[----:B---3--:R-:W-:Y:S05]  /*91e0*/  @!P0 NANOSLEEP.SYNCS 0x989680 ;  /* 0x009896800000895d */ /* 0x008fea0003900000 */
[----:B------:R-:W3:Y:S02]  /*91f0*/  @!P0 SYNCS.PHASECHK.TRANS64 P0, [R0+URZ+0x50], R5 ;  /* 0x00005005000085a7 */ /* 0x000ee400080010ff */
[----:B---3--:R-:W-:Y:S05]  /*9200*/  @!P0 BRA `(.L_x_134) ;  /* 0xfffffffc00f08947 */ /* 0x008fea000383ffff */
[----:B------:R-:W-:Y:S05]  /*9210*/  BRA `(.L_x_31) ;  /* 0xffffff9000987947 */ /* 0x000fea000383ffff */
.L_x_37:
[----:B-1----:R-:W-:-:S07]  /*9220*/  MOV R0, UR27 ;  /* 0x0000001b00007c02 */ /* 0x002fce0008000f00 */
.L_x_135:
[----:B-1----:R1:W2:Y:S02]  /*9230*/  SYNCS.PHASECHK.TRANS64.TRYWAIT P0, [R0+URZ+0xe0], R3 ;  /* 0x0000e003000075a7 */ /* 0x0022a400080011ff */
[----:B--2---:R-:W-:Y:S05]  /*9240*/  @!P0 NANOSLEEP.SYNCS 0x989680 ;  /* 0x009896800000895d */ /* 0x004fea0003900000 */
[----:B------:R-:W2:Y:S02]  /*9250*/  @!P0 SYNCS.PHASECHK.TRANS64 P0, [R0+URZ+0xe0], R3 ;  /* 0x0000e003000085a7 */ /* 0x000ea400080010ff */
[----:B--2---:R-:W-:Y:S05]  /*9260*/  @!P0 BRA `(.L_x_135) ;  /* 0xfffffffc00f08947 */ /* 0x004fea000383ffff */
[----:B------:R-:W-:Y:S05]  /*9270*/  BRA `(.L_x_136) ;  /* 0xffffff9400787947 */ /* 0x000fea000383ffff */
.L_x_41:
[----:B------:R-:W-:-:S07]  /*9280*/  MOV R0, UR4 ;  /* 0x0000000400007c02 */ /* 0x000fce0008000f00 */
.L_x_137:
[----:B-1----:R1:W2:Y:S02]  /*9290*/  SYNCS.PHASECHK.TRANS64.TRYWAIT P0, [R0+URZ], R3 ;  /* 0x00000003000075a7 */ /* 0x0022a400080011ff */
[----:B--2---:R-:W-:Y:S05]  /*92a0*/  @!P0 NANOSLEEP.SYNCS 0x989680 ;  /* 0x009896800000895d */ /* 0x004fea0003900000 */
[----:B------:R-:W2:Y:S02]  /*92b0*/  @!P0 SYNCS.PHASECHK.TRANS64 P0, [R0+URZ], R3 ;  /* 0x00000003000085a7 */ /* 0x000ea400080010ff */
[----:B--2---:R-:W-:Y:S05]  /*92c0*/  @!P0 BRA `(.L_x_137) ;  /* 0xfffffffc00f08947 */ /* 0x004fea000383ffff */
[----:B------:R-:W-:Y:S05]  /*92d0*/  BRA `(.L_x_138) ;  /* 0xffffff9c000c7947 */ /* 0x000fea000383ffff */
.L_x_42:
[----:B------:R-:W-:-:S07]  /*92e0*/  MOV R0, UR5 ;  /* 0x0000000500007c02 */ /* 0x000fce0008000f00 */
.L_x_139:
[----:B-1----:R1:W2:Y:S02]  /*92f0*/  SYNCS.PHASECHK.TRANS64.TRYWAIT P0, [R0+URZ], R3 ;  /* 0x00000003000075a7 */ /* 0x0022a400080011ff */
[----:B--2---:R-:W-:Y:S05]  /*9300*/  @!P0 NANOSLEEP.SYNCS 0x989680 ;  /* 0x009896800000895d */ /* 0x004fea0003900000 */
[----:B------:R-:W2:Y:S02]  /*9310*/  @!P0 SYNCS.PHASECHK.TRANS64 P0, [R0+URZ], R3 ;  /* 0x00000003000085a7 */ /* 0x000ea400080010ff */
[----:B--2---:R-:W-:Y:S05]  /*9320*/  @!P0 BRA `(.L_x_139) ;  /* 0xfffffffc00f08947 */ /* 0x004fea000383ffff */
[----:B------:R-:W-:Y:S05]  /*9330*/  BRA `(.L_x_140) ;  /* 0xffffff9c001c7947 */ /* 0x000fea000383ffff */
.L_x_43:
[----:B------:R-:W-:-:S07]  /*9340*/  MOV R0, UR5 ;  /* 0x0000000500007c02 */ /* 0x000fce0008000f00 */
.L_x_141:
[----:B-1----:R1:W2:Y:S02]  /*9350*/  SYNCS.PHASECHK.TRANS64.TRYWAIT P0, [R0+URZ], R3 ;  /* 0x00000003000075a7 */ /* 0x0022a400080011ff */
[----:B--2---:R-:W-:Y:S05]  /*9360*/  @!P0 NANOSLEEP.SYNCS 0x989680 ;  /* 0x009896800000895d */ /* 0x004fea0003900000 */
[----:B------:R-:W2:Y:S02]  /*9370*/  @!P0 SYNCS.PHASECHK.TRANS64 P0, [R0+URZ], R3 ;  /* 0x00000003000085a7 */ /* 0x000ea400080010ff */
[----:B--2---:R-:W-:Y:S05]  /*9380*/  @!P0 BRA `(.L_x_141) ;  /* 0xfffffffc00f08947 */ /* 0x004fea000383ffff */
[----:B------:R-:W-:Y:S05]  /*9390*/  BRA `(.L_x_142) ;  /* 0xffffff9c002c7947 */ /* 0x000fea000383ffff */
.L_x_44:
[----:B------:R-:W-:-:S07]  /*93a0*/  MOV R0, UR5 ;  /* 0x0000000500007c02 */ /* 0x000fce0008000f00 */
.L_x_143:
[----:B-1----:R1:W2:Y:S02]  /*93b0*/  SYNCS.PHASECHK.TRANS64.TRYWAIT P0, [R0+URZ], R3 ;  /* 0x00000003000075a7 */ /* 0x0022a400080011ff */
[----:B--2---:R-:W-:Y:S05]  /*93c0*/  @!P0 NANOSLEEP.SYNCS 0x989680 ;  /* 0x009896800000895d */ /* 0x004fea0003900000 */
[----:B------:R-:W2:Y:S02]  /*93d0*/  @!P0 SYNCS.PHASECHK.TRANS64 P0, [R0+URZ], R3 ;  /* 0x00000003000085a7 */ /* 0x000ea400080010ff */
[----:B--2---:R-:W-:Y:S05]  /*93e0*/  @!P0 BRA `(.L_x_143) ;  /* 0xfffffffc00f08947 */ /* 0x004fea000383ffff */
[----:B------:R-:W-:Y:S05]  /*93f0*/  BRA `(.L_x_144) ;  /* 0xffffff9c003c7947 */ /* 0x000fea000383ffff */
.L_x_45:
[----:B------:R-:W-:-:S07]  /*9400*/  MOV R0, UR5 ;  /* 0x0000000500007c02 */ /* 0x000fce0008000f00 */
.L_x_145:
[----:B-1----:R1:W2:Y:S02]  /*9410*/  SYNCS.PHASECHK.TRANS64.TRYWAIT P0, [R0+URZ], R3 ;  /* 0x00000003000075a7 */ /* 0x0022a400080011ff */
[----:B--2---:R-:W-:Y:S05]  /*9420*/  @!P0 NANOSLEEP.SYNCS 0x989680 ;  /* 0x009896800000895d */ /* 0x004fea0003900000 */
[----:B------:R-:W2:Y:S02]  /*9430*/  @!P0 SYNCS.PHASECHK.TRANS64 P0, [R0+URZ], R3 ;  /* 0x00000003000085a7 */ /* 0x000ea400080010ff */
[----:B--2---:R-:W-:Y:S05]  /*9440*/  @!P0 BRA `(.L_x_145) ;  /* 0xfffffffc00f08947 */ /* 0x004fea000383ffff */
[----:B------:R-:W-:Y:S05]  /*9450*/  BRA `(.L_x_146) ;  /* 0xffffff9c004c7947 */ /* 0x000fea000383ffff */
.L_x_46:
[----:B------:R-:W-:-:S07]  /*9460*/  MOV R0, UR5 ;  /* 0x0000000500007c02 */ /* 0x000fce0008000f00 */
.L_x_147:
[----:B-1----:R1:W2:Y:S02]  /*9470*/  SYNCS.PHASECHK.TRANS64.TRYWAIT P0, [R0+URZ], R3 ;  /* 0x00000003000075a7 */ /* 0x0022a400080011ff */
[----:B--2---:R-:W-:Y:S05]  /*9480*/  @!P0 NANOSLEEP.SYNCS 0x989680 ;  /* 0x009896800000895d */ /* 0x004fea0003900000 */
[----:B------:R-:W2:Y:S02]  /*9490*/  @!P0 SYNCS.PHASECHK.TRANS64 P0, [R0+URZ], R3 ;  /* 0x00000003000085a7 */ /* 0x000ea400080010ff */
[----:B--2---:R-:W-:Y:S05]  /*94a0*/  @!P0 BRA `(.L_x_147) ;  /* 0xfffffffc00f08947 */ /* 0x004fea000383ffff */
[----:B------:R-:W-:Y:S05]  /*94b0*/  BRA `(.L_x_148) ;  /* 0xffffff9c005c7947 */ /* 0x000fea000383ffff */
.L_x_47:
[----:B------:R-:W-:-:S07]  /*94c0*/  MOV R0, UR5 ;  /* 0x0000000500007c02 */ /* 0x000fce0008000f00 */
.L_x_149:
[----:B-1----:R1:W2:Y:S02]  /*94d0*/  SYNCS.PHASECHK.TRANS64.TRYWAIT P0, [R0+URZ], R3 ;  /* 0x00000003000075a7 */ /* 0x0022a400080011ff */
[----:B--2---:R-:W-:Y:S05]  /*94e0*/  @!P0 NANOSLEEP.SYNCS 0x989680 ;  /* 0x009896800000895d */ /* 0x004fea0003900000 */
[----:B------:R-:W2:Y:S02]  /*94f0*/  @!P0 SYNCS.PHASECHK.TRANS64 P0, [R0+URZ], R3 ;  /* 0x00000003000085a7 */ /* 0x000ea400080010ff */
[----:B--2---:R-:W-:Y:S05]  /*9500*/  @!P0 BRA `(.L_x_149) ;  /* 0xfffffffc00f08947 */ /* 0x004fea000383ffff */
[----:B------:R-:W-:Y:S05]  /*9510*/  BRA `(.L_x_150) ;  /* 0xffffff9c006c7947 */ /* 0x000fea000383ffff */
.L_x_48:
[----:B------:R-:W-:-:S07]  /*9520*/  MOV R0, UR5 ;  /* 0x0000000500007c02 */ /* 0x000fce0008000f00 */
.L_x_151:
[----:B-1----:R1:W2:Y:S02]  /*9530*/  SYNCS.PHASECHK.TRANS64.TRYWAIT P0, [R0+URZ], R3 ;  /* 0x00000003000075a7 */ /* 0x0022a400080011ff */
[----:B--2---:R-:W-:Y:S05]  /*9540*/  @!P0 NANOSLEEP.SYNCS 0x989680 ;  /* 0x009896800000895d */ /* 0x004fea0003900000 */
[----:B------:R-:W2:Y:S02]  /*9550*/  @!P0 SYNCS.PHASECHK.TRANS64 P0, [R0+URZ], R3 ;  /* 0x00000003000085a7 */ /* 0x000ea400080010ff */
[----:B--2---:R-:W-:Y:S05]  /*9560*/  @!P0 BRA `(.L_x_151) ;  /* 0xfffffffc00f08947 */ /* 0x004fea000383ffff */
[----:B------:R-:W-:Y:S05]  /*9570*/  BRA `(.L_x_152) ;  /* 0xffffff9c007c7947 */ /* 0x000fea000383ffff */
.L_x_49:
[----:B------:R-:W-:-:S07]  /*9580*/  MOV R0, UR5 ;  /* 0x0000000500007c02 */ /* 0x000fce0008000f00 */
.L_x_153:
[----:B-1----:R1:W2:Y:S02]  /*9590*/  SYNCS.PHASECHK.TRANS64.TRYWAIT P0, [R0+URZ], R3 ;  /* 0x00000003000075a7 */ /* 0x0022a400080011ff */
[----:B--2---:R-:W-:Y:S05]  /*95a0*/  @!P0 NANOSLEEP.SYNCS 0x989680 ;  /* 0x009896800000895d */ /* 0x004fea0003900000 */
[----:B------:R-:W2:Y:S02]  /*95b0*/  @!P0 SYNCS.PHASECHK.TRANS64 P0, [R0+URZ], R3 ;  /* 0x00000003000085a7 */ /* 0x000ea400080010ff */
[----:B--2---:R-:W-:Y:S05]  /*95c0*/  @!P0 BRA `(.L_x_153) ;  /* 0xfffffffc00f08947 */ /* 0x004fea000383ffff */
[----:B------:R-:W-:Y:S05]  /*95d0*/  BRA `(.L_x_154) ;  /* 0xffffff9c008c7947 */ /* 0x000fea000383ffff */
.L_x_52:
[----:B------:R-:W-:-:S07]  /*95e0*/  MOV R4, UR4 ;  /* 0x0000000400047c02 */ /* 0x000fce0008000f00 */
.L_x_155:
[----:B--2---:R2:W3:Y:S02]  /*95f0*/  SYNCS.PHASECHK.TRANS64.TRYWAIT P1, [R4+URZ+0xe8], R7 ;  /* 0x0000e807040075a7 */ /* 0x0044e400080211ff */
[----:B---3--:R-:W-:Y:S05]  /*9600*/  @!P1 NANOSLEEP.SYNCS 0x989680 ;  /* 0x009896800000995d */ /* 0x008fea0003900000 */
[----:B------:R-:W3:Y:S02]  /*9610*/  @!P1 SYNCS.PHASECHK.TRANS64 P1, [R4+URZ+0xe8], R7 ;  /* 0x0000e807040095a7 */ /* 0x000ee400080210ff */
[----:B---3--:R-:W-:Y:S05]  /*9620*/  @!P1 BRA `(.L_x_155) ;  /* 0xfffffffc00f09947 */ /* 0x008fea000383ffff */
[----:B------:R-:W-:Y:S05]  /*9630*/  BRA `(.L_x_156) ;  /* 0xffffff9c00fc7947 */ /* 0x000fea000383ffff */
.L_x_53:
[----:B--2---:R-:W-:-:S07]  /*9640*/  MOV R4, UR4 ;  /* 0x0000000400047c02 */ /* 0x004fce0008000f00 */
.L_x_157:
[----:B--2---:R2:W3:Y:S02]  /*9650*/  SYNCS.PHASECHK.TRANS64.TRYWAIT P1, [R4+URZ+0xe0], R5 ;  /* 0x0000e005040075a7 */ /* 0x0044e400080211ff */
[----:B---3--:R-:W-:Y:S05]  /*9660*/  @!P1 NANOSLEEP.SYNCS 0x989680 ;  /* 0x009896800000995d */ /* 0x008fea0003900000 */
[----:B------:R-:W3:Y:S02]  /*9670*/  @!P1 SYNCS.PHASECHK.TRANS64 P1, [R4+URZ+0xe0], R5 ;  /* 0x0000e005040095a7 */ /* 0x000ee400080210ff */
[----:B---3--:R-:W-:Y:S05]  /*9680*/  @!P1 BRA `(.L_x_157) ;  /* 0xfffffffc00f09947 */ /* 0x008fea000383ffff */
[----:B------:R-:W-:Y:S05]  /*9690*/  BRA `(.L_x_158) ;  /* 0xffffffa000047947 */ /* 0x000fea000383ffff */
.L_x_63:
[----:B--2---:R-:W-:-:S04]  /*96a0*/  MOV R5, UR5 ;  /* 0x0000000500057c02 */ /* 0x004fc80008000f00 */
[----:B------:R2:W3:Y:S03]  /*96b0*/  SYNCS.PHASECHK.TRANS64.TRYWAIT P0, [R5+URZ+0x8], R6 ;  /* 0x00000806050075a7 */ /* 0x0004e600080011ff */
[----:B---3--:R-:W-:Y:S05]  /*96c0*/  @!P0 NANOSLEEP.SYNCS 0x989680 ;  /* 0x009896800000895d */ /* 0x008fea0003900000 */
[----:B------:R-:W3:Y:S02]  /*96d0*/  @!P0 SYNCS.PHASECHK.TRANS64 P0, [R5+URZ+0x8], R6 ;  /* 0x00000806050085a7 */ /* 0x000ee400080010ff */
[----:B---3--:R-:W-:Y:S05]  /*96e0*/  @!P0 BRA `(.L_x_63) ;  /* 0xfffffffc00ec8947 */ /* 0x008fea000383ffff */
[----:B------:R-:W-:Y:S05]  /*96f0*/  BRA `(.L_x_62) ;  /* 0xffffffa000d07947 */ /* 0x000fea000383ffff */
.L_x_65:
[----:B------:R-:W-:Y:S01]  /*9700*/  BSSY B0, `(.L_x_159) ;  /* 0x0000006000007945 */ /* 0x000fe20003800000 */
[----:B------:R-:W-:-:S07]  /*9710*/  MOV R15, 0xffffffff ;  /* 0xffffffff000f7802 */ /* 0x000fce0000000f00 */
[----:B-12--5:R-:W-:Y:S05]  /*9720*/  WARPSYNC.COLLECTIVE R15, `(.L_x_160) ;  /* 0x000000000f0c7348 */ /* 0x026fea0003c00000 */
[----:B------:R-:W-:Y:S02]  /*9730*/  ELECT P6, UR79, PT ;  /* 0x00000000004f782f */ /* 0x000fe400038c0000 */
[----:B------:R-:W-:Y:S01]  /*9740*/  MOV R14, UR79 ;  /* 0x0000004f000e7c02 */ /* 0x000fe20008000f00 */
[----:B-12--5:R-:W-:Y:S10]  /*9750*/  ENDCOLLECTIVE ;  /* 0x000000000000791b */ /* 0x026ff40003800000 */
.L_x_160:
[----:B------:R-:W-:Y:S05]  /*9760*/  BSYNC B0 ;  /* 0x0000000000007941 */ /* 0x000fea0003800000 */
.L_x_159:
[----:B------:R-:W-:Y:S05]  /*9770*/  BRA `(.L_x_161) ;  /* 0xffffffa400007947 */ /* 0x000fea000383ffff */
.L_x_67:
[----:B--2---:R-:W-:-:S04]  /*9780*/  MOV R3, UR5 ;  /* 0x0000000500037c02 */ /* 0x004fc80008000f00 */
[----:B------:R2:W3:Y:S03]  /*9790*/  SYNCS.PHASECHK.TRANS64.TRYWAIT P0, [R3+URZ+0x8], R4 ;  /* 0x00000804030075a7 */ /* 0x0004e600080011ff */
[----:B---3--:R-:W-:Y:S05]  /*97a0*/  @!P0 NANOSLEEP.SYNCS 0x989680 ;  /* 0x009896800000895d */ /* 0x008fea0003900000 */
[----:B------:R-:W3:Y:S02]  /*97b0*/  @!P0 SYNCS.PHASECHK.TRANS64 P0, [R3+URZ+0x8], R4 ;  /* 0x00000804030085a7 */ /* 0x000ee400080010ff */
[----:B---3--:R-:W-:Y:S05]  /*97c0*/  @!P0 BRA `(.L_x_67) ;  /* 0xfffffffc00ec8947 */ /* 0x008fea000383ffff */
[----:B------:R-:W-:Y:S05]  /*97d0*/  BRA `(.L_x_66) ;  /* 0xffffffa400047947 */ /* 0x000fea000383ffff */
.L_x_68:
[----:B------:R-:W-:-:S07]  /*97e0*/  MOV R0, UR21 ;  /* 0x0000001500007c02 */ /* 0x000fce0008000f00 */
.L_x_162:
[----:B-1----:R1:W2:Y:S02]  /*97f0*/  SYNCS.PHASECHK.TRANS64.TRYWAIT P0, [R0+URZ+0xe0], R5 ;  /* 0x0000e005000075a7 */ /* 0x0022a400080011ff */
[----:B--2---:R-:W-:Y:S05]  /*9800*/  @!P0 NANOSLEEP.SYNCS 0x989680 ;  /* 0x009896800000895d */ /* 0x004fea0003900000 */
[----:B------:R-:W2:Y:S02]  /*9810*/  @!P0 SYNCS.PHASECHK.TRANS64 P0, [R0+URZ+0xe0], R5 ;  /* 0x0000e005000085a7 */ /* 0x000ea400080010ff */
[----:B--2---:R-:W-:Y:S05]  /*9820*/  @!P0 BRA `(.L_x_162) ;  /* 0xfffffffc00f08947 */ /* 0x004fea000383ffff */
[----:B------:R-:W-:Y:S05]  /*9830*/  BRA `(.L_x_163) ;  /* 0xffffffa400f47947 */ /* 0x000fea000383ffff */
.L_x_70:
[----:B------:R-:W-:-:S07]  /*9840*/  MOV R0, UR26 ;  /* 0x0000001a00007c02 */ /* 0x000fce0008000f00 */
.L_x_164:
[----:B--2---:R2:W3:Y:S02]  /*9850*/  SYNCS.PHASECHK.TRANS64.TRYWAIT P0, [R0+URZ+0x100], R9 ;  /* 0x00010009000075a7 */ /* 0x0044e400080011ff */
[----:B---3--:R-:W-:Y:S05]  /*9860*/  @!P0 NANOSLEEP.SYNCS 0x989680 ;  /* 0x009896800000895d */ /* 0x008fea0003900000 */
[----:B------:R-:W3:Y:S02]  /*9870*/  @!P0 SYNCS.PHASECHK.TRANS64 P0, [R0+URZ+0x100], R9 ;  /* 0x00010009000085a7 */ /* 0x000ee400080010ff */
[----:B---3--:R-:W-:Y:S05]  /*9880*/  @!P0 BRA `(.L_x_164) ;  /* 0xfffffffc00f08947 */ /* 0x008fea000383ffff */
[----:B------:R-:W-:Y:S05]  /*9890*/  BRA `(.L_x_69) ;  /* 0xffffffa800107947 */ /* 0x000fea000383ffff */
.L_x_74:
[----:B--2---:R-:W-:Y:S07]  /*98a0*/  MOV R0, UR17 ;  /* 0x0000001100007c02 */ /* 0x004fee0008000f00 */
.L_x_165:
[----:B--2---:R2:W3:Y:S02]  /*98b0*/  SYNCS.PHASECHK.TRANS64.TRYWAIT P0, [R0+URZ], R9 ;  /* 0x00000009000075a7 */ /* 0x0044e400080011ff */
[----:B---3--:R-:W-:Y:S05]  /*98c0*/  @!P0 NANOSLEEP.SYNCS 0x989680 ;  /* 0x009896800000895d */ /* 0x008fea0003900000 */
[----:B------:R-:W3:Y:S02]  /*98d0*/  @!P0 SYNCS.PHASECHK.TRANS64 P0, [R0+URZ], R9 ;  /* 0x00000009000085a7 */ /* 0x000ee400080010ff */
[----:B---3--:R-:W-:Y:S05]  /*98e0*/  @!P0 BRA `(.L_x_165) ;  /* 0xfffffffc00f08947 */ /* 0x008fea000383ffff */
[----:B------:R-:W-:Y:S05]  /*98f0*/  BRA `(.L_x_73) ;  /* 0xffffffa800487947 */ /* 0x000fea000383ffff */
.L_x_78:
[----:B-1----:R-:W-:-:S07]  /*9900*/  MOV R0, UR4 ;  /* 0x0000000400007c02 */ /* 0x002fce0008000f00 */
.L_x_166:
[----:B-1----:R1:W2:Y:S02]  /*9910*/  SYNCS.PHASECHK.TRANS64.TRYWAIT P0, [R0+URZ], R5 ;  /* 0x00000005000075a7 */ /* 0x0022a400080011ff */
[----:B--2---:R-:W-:Y:S05]  /*9920*/  @!P0 NANOSLEEP.SYNCS 0x989680 ;  /* 0x009896800000895d */ /* 0x004fea0003900000 */
[----:B------:R-:W2:Y:S02]  /*9930*/  @!P0 SYNCS.PHASECHK.TRANS64 P0, [R0+URZ], R5 ;  /* 0x00000005000085a7 */ /* 0x000ea400080010ff */
[----:B--2---:R-:W-:Y:S05]  /*9940*/  @!P0 BRA `(.L_x_166) ;  /* 0xfffffffc00f08947 */ /* 0x004fea000383ffff */
[----:B------:R-:W-:Y:S05]  /*9950*/  BRA `(.L_x_167) ;  /* 0xffffffac00487947 */ /* 0x000fea000383ffff */
.L_x_81:
[----:B------:R-:W-:-:S07]  /*9960*/  MOV R0, UR21 ;  /* 0x0000001500007c02 */ /* 0x000fce0008000f00 */
.L_x_168:
[----:B-1----:R1:W2:Y:S02]  /*9970*/  SYNCS.PHASECHK.TRANS64.TRYWAIT P1, [R0+URZ+0x110], R5 ;  /* 0x00011005000075a7 */ /* 0x0022a400080211ff */
[----:B--2---:R-:W-:Y:S05]  /*9980*/  @!P1 NANOSLEEP.SYNCS 0x989680 ;  /* 0x009896800000995d */ /* 0x004fea0003900000 */
[----:B------:R-:W2:Y:S02]  /*9990*/  @!P1 SYNCS.PHASECHK.TRANS64 P1, [R0+URZ+0x110], R5 ;  /* 0x00011005000095a7 */ /* 0x000ea400080210ff */
[----:B--2---:R-:W-:Y:S05]  /*99a0*/  @!P1 BRA `(.L_x_168) ;  /* 0xfffffffc00f09947 */ /* 0x004fea000383ffff */
[----:B------:R-:W-:Y:S05]  /*99b0*/  BRA `(.L_x_169) ;  /* 0xffffffac00947947 */ /* 0x000fea000383ffff */
.L_x_86:
[----:B------:R-:W-:Y:S07]  /*99c0*/  MOV R0, UR22 ;  /* 0x0000001600007c02 */ /* 0x000fee0008000f00 */
.L_x_170:
[----:B-1----:R1:W2:Y:S02]  /*99d0*/  SYNCS.PHASECHK.TRANS64.TRYWAIT P0, [R0+URZ+0xe0], R3 ;  /* 0x0000e003000075a7 */ /* 0x0022a400080011ff */
[----:B--2---:R-:W-:Y:S05]  /*99e0*/  @!P0 NANOSLEEP.SYNCS 0x989680 ;  /* 0x009896800000895d */ /* 0x004fea0003900000 */
[----:B------:R-:W2:Y:S02]  /*99f0*/  @!P0 SYNCS.PHASECHK.TRANS64 P0, [R0+URZ+0xe0], R3 ;  /* 0x0000e003000085a7 */ /* 0x000ea400080010ff */
[----:B--2---:R-:W-:Y:S05]  /*9a00*/  @!P0 BRA `(.L_x_170) ;  /* 0xfffffffc00f08947 */ /* 0x004fea000383ffff */
[----:B------:R-:W-:Y:S05]  /*9a10*/  BRA `(.L_x_171) ;  /* 0xffffffb4001c7947 */ /* 0x000fea000383ffff */
.L_x_89:
[----:B------:R-:W-:Y:S07]  /*9a20*/  MOV R3, UR22 ;  /* 0x0000001600037c02 */ /* 0x000fee0008000f00 */
.L_x_172:
[----:B-1----:R1:W2:Y:S02]  /*9a30*/  SYNCS.PHASECHK.TRANS64.TRYWAIT P1, [R3+URZ+0xd8], R12 ;  /* 0x0000d80c030075a7 */ /* 0x0022a400080211ff */
[----:B--2---:R-:W-:Y:S05]  /*9a40*/  @!P1 NANOSLEEP.SYNCS 0x989680 ;  /* 0x009896800000995d */ /* 0x004fea0003900000 */
[----:B------:R-:W2:Y:S02]  /*9a50*/  @!P1 SYNCS.PHASECHK.TRANS64 P1, [R3+URZ+0xd8], R12 ;  /* 0x0000d80c030095a7 */ /* 0x000ea400080210ff */
[----:B--2---:R-:W-:Y:S05]  /*9a60*/  @!P1 BRA `(.L_x_172) ;  /* 0xfffffffc00f09947 */ /* 0x004fea000383ffff */
[----:B------:R-:W-:Y:S05]  /*9a70*/  BRA `(.L_x_88) ;  /* 0xffffffb800787947 */ /* 0x000fea000383ffff */
.L_x_92:
[----:B------:R-:W-:Y:S07]  /*9a80*/  MOV R0, UR4 ;  /* 0x0000000400007c02 */ /* 0x000fee0008000f00 */
.L_x_173:
[----:B-1----:R1:W2:Y:S02]  /*9a90*/  SYNCS.PHASECHK.TRANS64.TRYWAIT P1, [R0+URZ+0xb8], R3 ;  /* 0x0000b803000075a7 */ /* 0x0022a400080211ff */
[----:B--2---:R-:W-:Y:S05]  /*9aa0*/  @!P1 NANOSLEEP.SYNCS 0x989680 ;  /* 0x009896800000995d */ /* 0x004fea0003900000 */
[----:B------:R-:W2:Y:S02]  /*9ab0*/  @!P1 SYNCS.PHASECHK.TRANS64 P1, [R0+URZ+0xb8], R3 ;  /* 0x0000b803000095a7 */ /* 0x000ea400080210ff */
[----:B--2---:R-:W-:Y:S05]  /*9ac0*/  @!P1 BRA `(.L_x_173) ;  /* 0xfffffffc00f09947 */ /* 0x004fea000383ffff */
[----:B------:R-:W-:Y:S05]  /*9ad0*/  BRA `(.L_x_174) ;  /* 0xffffffbc00987947 */ /* 0x000fea000383ffff */
.L_x_93:
[----:B------:R-:W-:Y:S07]  /*9ae0*/  MOV R0, UR5 ;  /* 0x0000000500007c02 */ /* 0x000fee0008000f00 */
.L_x_175:
[----:B-1----:R1:W2:Y:S02]  /*9af0*/  SYNCS.PHASECHK.TRANS64.TRYWAIT P0, [R0+URZ+0xb8], R3 ;  /* 0x0000b803000075a7 */ /* 0x0022a400080011ff */
[----:B--2---:R-:W-:Y:S05]  /*9b00*/  @!P0 NANOSLEEP.SYNCS 0x989680 ;  /* 0x009896800000895d */ /* 0x004fea0003900000 */
[----:B------:R-:W2:Y:S02]  /*9b10*/  @!P0 SYNCS.PHASECHK.TRANS64 P0, [R0+URZ+0xb8], R3 ;  /* 0x0000b803000085a7 */ /* 0x000ea400080010ff */
[----:B--2---:R-:W-:Y:S05]  /*9b20*/  @!P0 BRA `(.L_x_175) ;  /* 0xfffffffc00f08947 */ /* 0x004fea000383ffff */
[----:B------:R-:W-:Y:S05]  /*9b30*/  BRA `(.L_x_176) ;  /* 0xffffffc000087947 */ /* 0x000fea000383ffff */
.L_x_95:
[----:B------:R-:W-:-:S07]  /*9b40*/  MOV R0, UR4 ;  /* 0x0000000400007c02 */ /* 0x000fce0008000f00 */
.L_x_177:
[----:B--2---:R2:W3:Y:S02]  /*9b50*/  SYNCS.PHASECHK.TRANS64.TRYWAIT P0, [R0+URZ], R3 ;  /* 0x00000003000075a7 */ /* 0x0044e400080011ff */
[----:B---3--:R-:W-:Y:S05]  /*9b60*/  @!P0 NANOSLEEP.SYNCS 0x989680 ;  /* 0x009896800000895d */ /* 0x008fea0003900000 */
[----:B------:R-:W3:Y:S02]  /*9b70*/  @!P0 SYNCS.PHASECHK.TRANS64 P0, [R0+URZ], R3 ;  /* 0x00000003000085a7 */ /* 0x000ee400080010ff */
[----:B---3--:R-:W-:Y:S05]  /*9b80*/  @!P0 BRA `(.L_x_177) ;  /* 0xfffffffc00f08947 */ /* 0x008fea000383ffff */
[----:B------:R-:W-:Y:S05]  /*9b90*/  BRA `(.L_x_178) ;  /* 0xffffffc000907947 */ /* 0x000fea000383ffff */
.L_x_96:
[----:B------:R-:W-:-:S07]  /*9ba0*/  MOV R0, UR5 ;  /* 0x0000000500007c02 */ /* 0x000fce0008000f00 */
.L_x_179:
[----:B-1----:R1:W2:Y:S02]  /*9bb0*/  SYNCS.PHASECHK.TRANS64.TRYWAIT P0, [R0+URZ], R3 ;  /* 0x00000003000075a7 */ /* 0x0022a400080011ff */
[----:B--2---:R-:W-:Y:S05]  /*9bc0*/  @!P0 NANOSLEEP.SYNCS 0x989680 ;  /* 0x009896800000895d */ /* 0x004fea0003900000 */
[----:B------:R-:W2:Y:S02]  /*9bd0*/  @!P0 SYNCS.PHASECHK.TRANS64 P0, [R0+URZ], R3 ;  /* 0x00000003000085a7 */ /* 0x000ea400080010ff */
[----:B--2---:R-:W-:Y:S05]  /*9be0*/  @!P0 BRA `(.L_x_179) ;  /* 0xfffffffc00f08947 */ /* 0x004fea000383ffff */
[----:B------:R-:W-:Y:S05]  /*9bf0*/  BRA `(.L_x_180) ;  /* 0xffffffc0009c7947 */ /* 0x000fea000383ffff */
.L_x_98:
[----:B------:R-:W-:Y:S07]  /*9c00*/  MOV R0, UR51 ;  /* 0x0000003300007c02 */ /* 0x000fee0008000f00 */
.L_x_181:
[----:B-1----:R1:W2:Y:S02]  /*9c10*/  SYNCS.PHASECHK.TRANS64.TRYWAIT P0, [R0+URZ+0xe0], R3 ;  /* 0x0000e003000075a7 */ /* 0x0022a400080011ff */
[----:B--2---:R-:W-:Y:S05]  /*9c20*/  @!P0 NANOSLEEP.SYNCS 0x989680 ;  /* 0x009896800000895d */ /* 0x004fea0003900000 */
[----:B------:R-:W2:Y:S02]  /*9c30*/  @!P0 SYNCS.PHASECHK.TRANS64 P0, [R0+URZ+0xe0], R3 ;  /* 0x0000e003000085a7 */ /* 0x000ea400080010ff */
[----:B--2---:R-:W-:Y:S05]  /*9c40*/  @!P0 BRA `(.L_x_181) ;  /* 0xfffffffc00f08947 */ /* 0x004fea000383ffff */
[----:B------:R-:W-:Y:S05]  /*9c50*/  BRA `(.L_x_182) ;  /* 0xffffffc400887947 */ /* 0x000fea000383ffff */
.L_x_108:
[----:B-1----:R1:W3:Y:S02]  /*9c60*/  SYNCS.PHASECHK.TRANS64.TRYWAIT P1, [R0+URZ+0xa0], R3 ;  /* 0x0000a003000075a7 */ /* 0x0022e400080211ff */
[----:B---3--:R-:W-:Y:S05]  /*9c70*/  @!P1 NANOSLEEP.SYNCS 0x989680 ;  /* 0x009896800000995d */ /* 0x008fea0003900000 */
[----:B------:R-:W3:Y:S02]  /*9c80*/  @!P1 SYNCS.PHASECHK.TRANS64 P1, [R0+URZ+0xa0], R3 ;  /* 0x0000a003000095a7 */ /* 0x000ee400080210ff */
[----:B---3--:R-:W-:Y:S05]  /*9c90*/  @!P1 BRA `(.L_x_108) ;  /* 0xfffffffc00f09947 */ /* 0x008fea000383ffff */
[----:B------:R-:W-:Y:S05]  /*9ca0*/  BRA `(.L_x_107) ;  /* 0xffffffd8001c7947 */ /* 0x000fea000383ffff */
.L_x_110:
[----:B-1----:R1:W4:Y:S02]  /*9cb0*/  SYNCS.PHASECHK.TRANS64.TRYWAIT P1, [R107+URZ+0xf0], R4 ;  /* 0x0000f0046b0075a7 */ /* 0x00232400080211ff */
[----:B----4-:R-:W-:Y:S05]  /*9cc0*/  @!P1 NANOSLEEP.SYNCS 0x989680 ;  /* 0x009896800000995d */ /* 0x010fea0003900000 */
[----:B------:R-:W4:Y:S02]  /*9cd0*/  @!P1 SYNCS.PHASECHK.TRANS64 P1, [R107+URZ+0xf0], R4 ;  /* 0x0000f0046b0095a7 */ /* 0x000f2400080210ff */
[----:B----4-:R-:W-:Y:S05]  /*9ce0*/  @!P1 BRA `(.L_x_110) ;  /* 0xfffffffc00f09947 */ /* 0x010fea000383ffff */
[----:B------:R-:W-:Y:S05]  /*9cf0*/  BRA `(.L_x_109) ;  /* 0xffffffd800507947 */ /* 0x000fea000383ffff */
.L_x_121:
[----:B--2---:R2:W4:Y:S02]  /*9d00*/  SYNCS.PHASECHK.TRANS64.TRYWAIT P1, [R3+URZ+0xa0], R46 ;  /* 0x0000a02e030075a7 */ /* 0x00452400080211ff */
[----:B----4-:R-:W-:Y:S05]  /*9d10*/  @!P1 NANOSLEEP.SYNCS 0x989680 ;  /* 0x009896800000995d */ /* 0x010fea0003900000 */
[----:B------:R-:W4:Y:S02]  /*9d20*/  @!P1 SYNCS.PHASECHK.TRANS64 P1, [R3+URZ+0xa0], R46 ;  /* 0x0000a02e030095a7 */ /* 0x000f2400080210ff */
[----:B----4-:R-:W-:Y:S05]  /*9d30*/  @!P1 BRA `(.L_x_121) ;  /* 0xfffffffc00f09947 */ /* 0x010fea000383ffff */
[----:B------:R-:W-:Y:S05]  /*9d40*/  BRA `(.L_x_120) ;  /* 0xffffffe400487947 */ /* 0x000fea000383ffff */
        .weak           $__internal_0_$__cuda_sm10x_tcgen05_guardrail_trap_col_being_dealloced_not_returned_by_alloc
        .type           $__internal_0_$__cuda_sm10x_tcgen05_guardrail_trap_col_being_dealloced_not_returned_by_alloc,@function
        .size           $__internal_0_$__cuda_sm10x_tcgen05_guardrail_trap_col_being_dealloced_not_returned_by_alloc,($__internal_1_$__cuda_sm10x_tcgen05_guardrail_trap_phase_invalid_during_alloc - $__internal_0_$__cuda_sm10x_tcgen05_guardrail_trap_col_being_dealloced_not_returned_by_alloc)
$__internal_0_$__cuda_sm10x_tcgen05_guardrail_trap_col_being_dealloced_not_returned_by_alloc:
[----:B------:R-:W-:Y:S05]  /*9d50*/  BPT.TRAP 0x1 ;  /* 0x000000040000795c */ /* 0x000fea0000300000 */
[----:B------:R-:W-:-:S04]  /*9d60*/  HFMA2 R3, -RZ, RZ, 0, 0 ;  /* 0x00000000ff037431 */ /* 0x000fc800000001ff */
[----:B------:R-:W-:Y:S05]  /*9d70*/  RET.REL.NODEC R2 `(_ZN7cutlass13device_kernelINS_4conv6kernel13ConvUniversalINS1_16ConvProblemShapeILNS1_8OperatorE2ELi2EEENS1_10collective14CollectiveConvINS1_47MainloopSm100TmaUmmaWarpSpecializedImplicitGemmILS5_2ELi10ELi2ELi1ELi2EN4cute5tupleIJNSA_1CILi2EEENSC_ILi1EEESE_EEEEENSB_IJNSC_ILi256EEENSB_IJNSC_ILi64EEEEEESJ_EEENS_10bfloat16_tESL_NSA_8TiledMMAINSA_8MMA_AtomIJNSA_26SM100_MMA_F16BF16_2x1SM_SSISL_SL_fLi256ELi64ELNSA_4UMMA5MajorE1ELSQ_1ELNSP_7ScaleInE0ELSR_0EEEEEENSA_6LayoutINSB_IJSE_SE_SE_EEENSB_IJNSC_ILi0EEESW_SW_EEEEENSB_IJNSA_10UnderscoreESZ_SZ_EEEEENS7_6detail27Sm100ImplicitGemmTileTraitsINSA_18SM100_TMA_2SM_LOADENSA_14ComposedLayoutINSA_7SwizzleILi3ELi4ELi3EEENSA_18smem_ptr_flag_bitsILi16EEENSU_INSB_IJSI_NSC_ILi8EEEEEENSB_IJSE_SI_EEEEEEEvEENS13_INSA_25SM100_TMA_2SM_LOAD_IM2COLENS15_INS16_ILi2ELi4ELi3EEES19_NSU_INSB_IJNSC_ILi32EEES1A_EEENSB_IJSE_S1I_EEEEEEEvEEEENS_8epilogue10collective18CollectiveEpilogueINS1P_23Sm100TmaWarpSpecializedILi3ELi2ELi32ELb1ELb0EEEJNSB_IJNSC_ILi128EEESJ_SJ_EEENSB_IJNSU_IS1U_SE_EENSU_IS1I_SE_EEEEESL_NSB_IJlNSB_IJSE_llEEESW_EEESL_S20_NS1P_6fusion15FusionCallbacksIS1T_NS21_17LinearCombinationISL_fSL_fLNS_15FloatRoundStyleE2EEES1V_S1Y_JEEENSA_5SM1004TMEM4LOAD26SM100_TMEM_LOAD_32dp32b32xENSA_13SM90_TMA_LOADENS15_IS1H_S19_NSU_INSB_IJS1A_S1I_EEENSB_IJS1I_SE_EEEEEEENSA_39AutoVectorizingCopyWithAssumedAlignmentILi128EEENSA_14SM90_TMA_STOREES2F_S2H_S2H_EEEvvEEEEvNT_6ParamsE) ;  /* 0xffffff6002a07950 */ /* 0x000fea0003c3ffff */
        .weak           $__internal_1_$__cuda_sm10x_tcgen05_guardrail_trap_phase_invalid_during_alloc
        .type           $__internal_1_$__cuda_sm10x_tcgen05_guardrail_trap_phase_invalid_during_alloc,@function
        .size           $__internal_1_$__cuda_sm10x_tcgen05_guardrail_trap_phase_invalid_during_alloc,($__internal_2_$__cuda_sm10x_tcgen05_guardrail_trap_unallocated_columns_being_dealloced - $__internal_1_$__cuda_sm10x_tcgen05_guardrail_trap_phase_invalid_during_alloc)
$__internal_1_$__cuda_sm10x_tcgen05_guardrail_trap_phase_invalid_during_alloc:
[----:B------:R-:W-:Y:S05]  /*9d80*/  BPT.TRAP 0x1 ;  /* 0x000000040000795c */ /* 0x000fea0000300000 */
[----:B------:R-:W-:-:S04]  /*9d90*/  MOV R5, 0x0 ;  /* 0x0000000000057802 */ /* 0x000fc80000000f00 */
[----:B------:R-:W-:Y:S05]  /*9da0*/  RET.REL.NODEC R4 `(_ZN7cutlass13device_kernelINS_4conv6kernel13ConvUniversalINS1_16ConvProblemShapeILNS1_8OperatorE2ELi2EEENS1_10collective14CollectiveConvINS1_47MainloopSm100TmaUmmaWarpSpecializedImplicitGemmILS5_2ELi10ELi2ELi1ELi2EN4cute5tupleIJNSA_1CILi2EEENSC_ILi1EEESE_EEEEENSB_IJNSC_ILi256EEENSB_IJNSC_ILi64EEEEEESJ_EEENS_10bfloat16_tESL_NSA_8TiledMMAINSA_8MMA_AtomIJNSA_26SM100_MMA_F16BF16_2x1SM_SSISL_SL_fLi256ELi64ELNSA_4UMMA5MajorE1ELSQ_1ELNSP_7ScaleInE0ELSR_0EEEEEENSA_6LayoutINSB_IJSE_SE_SE_EEENSB_IJNSC_ILi0EEESW_SW_EEEEENSB_IJNSA_10UnderscoreESZ_SZ_EEEEENS7_6detail27Sm100ImplicitGemmTileTraitsINSA_18SM100_TMA_2SM_LOADENSA_14ComposedLayoutINSA_7SwizzleILi3ELi4ELi3EEENSA_18smem_ptr_flag_bitsILi16EEENSU_INSB_IJSI_NSC_ILi8EEEEEENSB_IJSE_SI_EEEEEEEvEENS13_INSA_25SM100_TMA_2SM_LOAD_IM2COLENS15_INS16_ILi2ELi4ELi3EEES19_NSU_INSB_IJNSC_ILi32EEES1A_EEENSB_IJSE_S1I_EEEEEEEvEEEENS_8epilogue10collective18CollectiveEpilogueINS1P_23Sm100TmaWarpSpecializedILi3ELi2ELi32ELb1ELb0EEEJNSB_IJNSC_ILi128EEESJ_SJ_EEENSB_IJNSU_IS1U_SE_EENSU_IS1I_SE_EEEEESL_NSB_IJlNSB_IJSE_llEEESW_EEESL_S20_NS1P_6fusion15FusionCallbacksIS1T_NS21_17LinearCombinationISL_fSL_fLNS_15FloatRoundStyleE2EEES1V_S1Y_JEEENSA_5SM1004TMEM4LOAD26SM100_TMEM_LOAD_32dp32b32xENSA_13SM90_TMA_LOADENS15_IS1H_S19_NSU_INSB_IJS1A_S1I_EEENSB_IJS1I_SE_EEEEEEENSA_39AutoVectorizingCopyWithAssumedAlignmentILi128EEENSA_14SM90_TMA_STOREES2F_S2H_S2H_EEEvvEEEEvNT_6ParamsE) ;  /* 0xffffff6004947950 */ /* 0x000fea0003c3ffff */
        .weak           $__internal_2_$__cuda_sm10x_tcgen05_guardrail_trap_unallocated_columns_being_dealloced
        .type           $__internal_2_$__cuda_sm10x_tcgen05_guardrail_trap_unallocated_columns_being_dealloced,@function
        .size           $__internal_2_$__cuda_sm10x_tcgen05_guardrail_trap_unallocated_columns_being_dealloced,(.L_x_184 - $__internal_2_$__cuda_sm10x_tcgen05_guardrail_trap_unallocated_columns_being_dealloced)
$__internal_2_$__cuda_sm10x_tcgen05_guardrail_trap_unallocated_columns_being_dealloced:
[----:B------:R-:W-:Y:S05]  /*9db0*/  BPT.TRAP 0x1 ;  /* 0x000000040000795c */ /* 0x000fea0000300000 */
[----:B------:R-:W-:-:S04]  /*9dc0*/  HFMA2 R3, -RZ, RZ, 0, 0 ;  /* 0x00000000ff037431 */ /* 0x000fc800000001ff */
[----:B------:R-:W-:Y:S05]  /*9dd0*/  RET.REL.NODEC R2 `(_ZN7cutlass13device_kernelINS_4conv6kernel13ConvUniversalINS1_16ConvProblemShapeILNS1_8OperatorE2ELi2EEENS1_10collective14CollectiveConvINS1_47MainloopSm100TmaUmmaWarpSpecializedImplicitGemmILS5_2ELi10ELi2ELi1ELi2EN4cute5tupleIJNSA_1CILi2EEENSC_ILi1EEESE_EEEEENSB_IJNSC_ILi256EEENSB_IJNSC_ILi64EEEEEESJ_EEENS_10bfloat16_tESL_NSA_8TiledMMAINSA_8MMA_AtomIJNSA_26SM100_MMA_F16BF16_2x1SM_SSISL_SL_fLi256ELi64ELNSA_4UMMA5MajorE1ELSQ_1ELNSP_7ScaleInE0ELSR_0EEEEEENSA_6LayoutINSB_IJSE_SE_SE_EEENSB_IJNSC_ILi0EEESW_SW_EEEEENSB_IJNSA_10UnderscoreESZ_SZ_EEEEENS7_6detail27Sm100ImplicitGemmTileTraitsINSA_18SM100_TMA_2SM_LOADENSA_14ComposedLayoutINSA_7SwizzleILi3ELi4ELi3EEENSA_18smem_ptr_flag_bitsILi16EEENSU_INSB_IJSI_NSC_ILi8EEEEEENSB_IJSE_SI_EEEEEEEvEENS13_INSA_25SM100_TMA_2SM_LOAD_IM2COLENS15_INS16_ILi2ELi4ELi3EEES19_NSU_INSB_IJNSC_ILi32EEES1A_EEENSB_IJSE_S1I_EEEEEEEvEEEENS_8epilogue10collective18CollectiveEpilogueINS1P_23Sm100TmaWarpSpecializedILi3ELi2ELi32ELb1ELb0EEEJNSB_IJNSC_ILi128EEESJ_SJ_EEENSB_IJNSU_IS1U_SE_EENSU_IS1I_SE_EEEEESL_NSB_IJlNSB_IJSE_llEEESW_EEESL_S20_NS1P_6fusion15FusionCallbacksIS1T_NS21_17LinearCombinationISL_fSL_fLNS_15FloatRoundStyleE2EEES1V_S1Y_JEEENSA_5SM1004TMEM4LOAD26SM100_TMEM_LOAD_32dp32b32xENSA_13SM90_TMA_LOADENS15_IS1H_S19_NSU_INSB_IJS1A_S1I_EEENSB_IJS1I_SE_EEEEEEENSA_39AutoVectorizingCopyWithAssumedAlignmentILi128EEENSA_14SM90_TMA_STOREES2F_S2H_S2H_EEEvvEEEEvNT_6ParamsE) ;  /* 0xffffff6002887950 */ /* 0x000fea0003c3ffff */
.L_x_183:
[----:B------:R-:W-:-:S00]  /*9de0*/  BRA `(.L_x_183) ;  /* 0xfffffffc00fc7947 */ /* 0x000fc0000383ffff */
[----:B------:R-:W-:-:S00]  /*9df0*/  NOP ;  /* 0x0000000000007918 */ /* 0x000fc00000000000 */
        /* <DEDUP_REMOVED lines=8> */
.L_x_184:


//--------------------- .nv.global.init           --------------------------
	.section	.nv.global.init,"aw",@progbits
.nv.global.init:
	.type		$str$29,@object
	.size		$str$29,($str$30 - $str$29)
$str$29:
        /*0000*/ 	.byte	0x28, 0x61, 0x64, 0x64, 0x72, 0x65, 0x73, 0x73, 0x20, 0x26, 0x20, 0x6d, 0x61, 0x73, 0x6b, 0x29
        /*0010*/ 	.byte	0x20, 0x3d, 0x3d, 0x20, 0x30, 0x00
	.type		$str$30,@object
	.size		$str$30,($str$28 - $str$30)
$str$30:
        /*0016*/ 	.byte	0x2f, 0x74, 0x6d, 0x70, 0x2f, 0x63, 0x75, 0x74, 0x6c, 0x61, 0x73, 0x73, 0x5f, 0x73, 0x77, 0x65
        /*0026*/ 	.byte	0x65, 0x70, 0x5f, 0x73, 0x72, 0x63, 0x2f, 0x69, 0x6e, 0x63, 0x6c, 0x75, 0x64, 0x65, 0x2f, 0x63
        /*0036*/ 	.byte	0x75, 0x74, 0x65, 0x2f, 0x70, 0x6f, 0x69, 0x6e, 0x74, 0x65, 0x72, 0x5f, 0x66, 0x6c, 0x61, 0x67
        /*0046*/ 	.byte	0x67, 0x65, 0x64, 0x2e, 0x68, 0x70, 0x70, 0x00
	.type		$str$28,@object
	.size		$str$28,($str$27 - $str$28)
$str$28:
        /*004e*/ 	.byte	0x2f, 0x74, 0x6d, 0x70, 0x2f, 0x63, 0x75, 0x74, 0x6c, 0x61, 0x73, 0x73, 0x5f, 0x73, 0x77, 0x65
        /*005e*/ 	.byte	0x65, 0x70, 0x5f, 0x73, 0x72, 0x63, 0x2f, 0x69, 0x6e, 0x63, 0x6c, 0x75, 0x64, 0x65, 0x2f, 0x63
        /*006e*/ 	.byte	0x75, 0x74, 0x65, 0x2f, 0x61, 0x74, 0x6f, 0x6d, 0x2f, 0x63, 0x6f, 0x70, 0x79, 0x5f, 0x74, 0x72
        /*007e*/ 	.byte	0x61, 0x69, 0x74, 0x73, 0x5f, 0x73, 0x6d, 0x31, 0x30, 0x30, 0x2e, 0x68, 0x70, 0x70, 0x00
	.type		$str$27,@object
	.size		$str$27,(__unnamed_1 - $str$27)
$str$27:
        /*008d*/ 	.byte	0x28, 0x28, 0x75, 0x69, 0x6e, 0x74, 0x33, 0x32, 0x5f, 0x74, 0x28, 0x74, 0x68, 0x72, 0x65, 0x61
        /*009d*/ 	.byte	0x64, 0x49, 0x64, 0x78, 0x2e, 0x78, 0x29, 0x20, 0x2f, 0x20, 0x33, 0x32, 0x29, 0x20, 0x25, 0x20
        /*00ad*/ 	.byte	0x34, 0x29, 0x20, 0x3d, 0x3d, 0x20, 0x28, 0x28, 0x28, 0x74, 0x6d, 0x65, 0x6d, 0x5f, 0x61, 0x64
        /*00bd*/ 	.byte	0x64, 0x72, 0x20, 0x3e, 0x3e, 0x20, 0x31, 0x36, 0x29, 0x20, 0x2f, 0x20, 0x33, 0x32, 0x29, 0x20
        /*00cd*/ 	.byte	0x25, 0x20, 0x34, 0x29, 0x00
	.type		__unnamed_1,@object
	.size		__unnamed_1,(__unnamed_2 - __unnamed_1)
__unnamed_1:
        /*00d2*/ 	.byte	0x61, 0x75, 0x74, 0x6f, 0x20, 0x63, 0x75, 0x74, 0x65, 0x3a, 0x3a, 0x61, 0x73, 0x5f, 0x70, 0x6f
        /* <DEDUP_REMOVED lines=24> */
        /*0262*/ 	.byte	0x34, 0x30, 0x39, 0x36, 0x3e, 0x3e, 0x3e, 0x3e, 0x5d, 0x00
	.type		__unnamed_2,@object
	.size		__unnamed_2,(.L_2 - __unnamed_2)
__unnamed_2:
        /* <DEDUP_REMOVED lines=42> */
        /*050c*/ 	.byte	0x3e, 0x3e, 0x5d, 0x00
.L_2:


//--------------------- .nv.shared._ZN7cutlass13device_kernelINS_4conv6kernel13ConvUniversalINS1_16ConvProblemShapeILNS1_8OperatorE2ELi2EEENS1_10collective14CollectiveConvINS1_47MainloopSm100TmaUmmaWarpSpecializedImplicitGemmILS5_2ELi10ELi2ELi1ELi2EN4cute5tupleIJNSA_1CILi2EEENSC_ILi1EEESE_EEEEENSB_IJNSC_ILi256EEENSB_IJNSC_ILi64EEEEEESJ_EEENS_10bfloat16_tESL_NSA_8TiledMMAINSA_8MMA_AtomIJNSA_26SM100_MMA_F16BF16_2x1SM_SSISL_SL_fLi256ELi64ELNSA_4UMMA5MajorE1ELSQ_1ELNSP_7ScaleInE0ELSR_0EEEEEENSA_6LayoutINSB_IJSE_SE_SE_EEENSB_IJNSC_ILi0EEESW_SW_EEEEENSB_IJNSA_10UnderscoreESZ_SZ_EEEEENS7_6detail27Sm100ImplicitGemmTileTraitsINSA_18SM100_TMA_2SM_LOADENSA_14ComposedLayoutINSA_7SwizzleILi3ELi4ELi3EEENSA_18smem_ptr_flag_bitsILi16EEENSU_INSB_IJSI_NSC_ILi8EEEEEENSB_IJSE_SI_EEEEEEEvEENS13_INSA_25SM100_TMA_2SM_LOAD_IM2COLENS15_INS16_ILi2ELi4ELi3EEES19_NSU_INSB_IJNSC_ILi32EEES1A_EEENSB_IJSE_S1I_EEEEEEEvEEEENS_8epilogue10collective18CollectiveEpilogueINS1P_23Sm100TmaWarpSpecializedILi3ELi2ELi32ELb1ELb0EEEJNSB_IJNSC_ILi128EEESJ_SJ_EEENSB_IJNSU_IS1U_SE_EENSU_IS1I_SE_EEEEESL_NSB_IJlNSB_IJSE_llEEESW_EEESL_S20_NS1P_6fusion15FusionCallbacksIS1T_NS21_17LinearCombinationISL_fSL_fLNS_15FloatRoundStyleE2EEES1V_S1Y_JEEENSA_5SM1004TMEM4LOAD26SM100_TMEM_LOAD_32dp32b32xENSA_13SM90_TMA_LOADENS15_IS1H_S19_NSU_INSB_IJS1A_S1I_EEENSB_IJS1I_SE_EEEEEEENSA_39AutoVectorizingCopyWithAssumedAlignmentILi128EEENSA_14SM90_TMA_STOREES2F_S2H_S2H_EEEvvEEEEvNT_6ParamsE --------------------------
	.section	.nv.shared._ZN7cutlass13device_kernelINS_4conv6kernel13ConvUniversalINS1_16ConvProblemShapeILNS1_8OperatorE2ELi2EEENS1_10collective14CollectiveConvINS1_47MainloopSm100TmaUmmaWarpSpecializedImplicitGemmILS5_2ELi10ELi2ELi1ELi2EN4cute5tupleIJNSA_1CILi2EEENSC_ILi1EEESE_EEEEENSB_IJNSC_ILi256EEENSB_IJNSC_ILi64EEEEEESJ_EEENS_10bfloat16_tESL_NSA_8TiledMMAINSA_8MMA_AtomIJNSA_26SM100_MMA_F16BF16_2x1SM_SSISL_SL_fLi256ELi64ELNSA_4UMMA5MajorE1ELSQ_1ELNSP_7ScaleInE0ELSR_0EEEEEENSA_6LayoutINSB_IJSE_SE_SE_EEENSB_IJNSC_ILi0EEESW_SW_EEEEENSB_IJNSA_10UnderscoreESZ_SZ_EEEEENS7_6detail27Sm100ImplicitGemmTileTraitsINSA_18SM100_TMA_2SM_LOADENSA_14ComposedLayoutINSA_7SwizzleILi3ELi4ELi3EEENSA_18smem_ptr_flag_bitsILi16EEENSU_INSB_IJSI_NSC_ILi8EEEEEENSB_IJSE_SI_EEEEEEEvEENS13_INSA_25SM100_TMA_2SM_LOAD_IM2COLENS15_INS16_ILi2ELi4ELi3EEES19_NSU_INSB_IJNSC_ILi32EEES1A_EEENSB_IJSE_S1I_EEEEEEEvEEEENS_8epilogue10collective18CollectiveEpilogueINS1P_23Sm100TmaWarpSpecializedILi3ELi2ELi32ELb1ELb0EEEJNSB_IJNSC_ILi128EEESJ_SJ_EEENSB_IJNSU_IS1U_SE_EENSU_IS1I_SE_EEEEESL_NSB_IJlNSB_IJSE_llEEESW_EEESL_S20_NS1P_6fusion15FusionCallbacksIS1T_NS21_17LinearCombinationISL_fSL_fLNS_15FloatRoundStyleE2EEES1V_S1Y_JEEENSA_5SM1004TMEM4LOAD26SM100_TMEM_LOAD_32dp32b32xENSA_13SM90_TMA_LOADENS15_IS1H_S19_NSU_INSB_IJS1A_S1I_EEENSB_IJS1I_SE_EEEEEEENSA_39AutoVectorizingCopyWithAssumedAlignmentILi128EEENSA_14SM90_TMA_STOREES2F_S2H_S2H_EEEvvEEEEvNT_6ParamsE,"aw",@nobits
	.sectionflags	@""
	.align	16
	.zero		1024


//--------------------- .nv.shared.reserved.0     --------------------------
	.section	.nv.shared.reserved.0,"aw",@nobits
	.weak		__nv_reservedSMEM_offset_0_alias
	.size		__nv_reservedSMEM_offset_0_alias, 0, 64
	.other		__nv_reservedSMEM_offset_0_alias,@"STO_CUDA_RESERVED_SHARED STV_DEFAULT"
__nv_reservedSMEM_offset_0_alias:
	.zero		0
.nv.shared.reserved.0:
	.zero		64
	.weak		__nv_reservedSMEM_tcgen05_partition
	.type		__nv_reservedSMEM_tcgen05_partition,@object
	.size		__nv_reservedSMEM_tcgen05_partition,(.L_0 - __nv_reservedSMEM_tcgen05_partition)
__nv_reservedSMEM_tcgen05_partition:
	.zero		32
.L_0:


//--------------------- .nv.global                --------------------------
	.section	.nv.global,"aw",@nobits
.nv.global:
	.type		_ZN39_INTERNAL_3b45c57f_4_k_cu_e54ffa76_31734cute1_E,@object
	.size		_ZN39_INTERNAL_3b45c57f_4_k_cu_e54ffa76_31734cute1_E,(_ZN39_INTERNAL_3b45c57f_4_k_cu_e54ffa76_31734cuda3std3__45__cpo6cbeginE - _ZN39_INTERNAL_3b45c57f_4_k_cu_e54ffa76_31734cute1_E)
_ZN39_INTERNAL_3b45c57f_4_k_cu_e54ffa76_31734cute1_E:
	.zero		1
	.type		_ZN39_INTERNAL_3b45c57f_4_k_cu_e54ffa76_31734cuda3std3__45__cpo6cbeginE,@object
	.size		_ZN39_INTERNAL_3b45c57f_4_k_cu_e54ffa76_31734cuda3std3__45__cpo6cbeginE,(_ZN39_INTERNAL_3b45c57f_4_k_cu_e54ffa76_31734cuda3std3__48in_placeE - _ZN39_INTERNAL_3b45c57f_4_k_cu_e54ffa76_31734cuda3std3__45__cpo6cbeginE)
_ZN39_INTERNAL_3b45c57f_4_k_cu_e54ffa76_31734cuda3std3__45__cpo6cbeginE:
	.zero		1
	.type		_ZN39_INTERNAL_3b45c57f_4_k_cu_e54ffa76_31734cuda3std3__48in_placeE,@object
	.size		_ZN39_INTERNAL_3b45c57f_4_k_cu_e54ffa76_31734cuda3std3__48in_placeE,(_ZN39_INTERNAL_3b45c57f_4_k_cu_e54ffa76_31734cuda3std6ranges3__45__cpo9iter_moveE - _ZN39_INTERNAL_3b45c57f_4_k_cu_e54ffa76_31734cuda3std3__48in_placeE)
_ZN39_INTERNAL_3b45c57f_4_k_cu_e54ffa76_31734cuda3std3__48in_placeE:
	.zero		1
	.type		_ZN39_INTERNAL_3b45c57f_4_k_cu_e54ffa76_31734cuda3std6ranges3__45__cpo9iter_moveE,@object
	.size		_ZN39_INTERNAL_3b45c57f_4_k_cu_e54ffa76_31734cuda3std6ranges3__45__cpo9iter_moveE,(_ZN39_INTERNAL_3b45c57f_4_k_cu_e54ffa76_31734cuda3std3__45__cpo5beginE - _ZN39_INTERNAL_3b45c57f_4_k_cu_e54ffa76_31734cuda3std6ranges3__45__cpo9iter_moveE)
_ZN39_INTERNAL_3b45c57f_4_k_cu_e54ffa76_31734cuda3std6ranges3__45__cpo9iter_moveE:
	.zero		1
	.type		_ZN39_INTERNAL_3b45c57f_4_k_cu_e54ffa76_31734cuda3std3__45__cpo5beginE,@object
	.size		_ZN39_INTERNAL_3b45c57f_4_k_cu_e54ffa76_31734cuda3std3__45__cpo5beginE,(_ZN39_INTERNAL_3b45c57f_4_k_cu_e54ffa76_31734cuda3std3__441_GLOBAL__N__3b45c57f_4_k_cu_e54ffa76_31736ignoreE - _ZN39_INTERNAL_3b45c57f_4_k_cu_e54ffa76_31734cuda3std3__45__cpo5beginE)
_ZN39_INTERNAL_3b45c57f_4_k_cu_e54ffa76_31734cuda3std3__45__cpo5beginE:
	.zero		1
	.type		_ZN39_INTERNAL_3b45c57f_4_k_cu_e54ffa76_31734cuda3std3__441_GLOBAL__N__3b45c57f_4_k_cu_e54ffa76_31736ignoreE,@object
	.size		_ZN39_INTERNAL_3b45c57f_4_k_cu_e54ffa76_31734cuda3std3__441_GLOBAL__N__3b45c57f_4_k_cu_e54ffa76_31736ignoreE,(_ZN39_INTERNAL_3b45c57f_4_k_cu_e54ffa76_31734cute7productE - _ZN39_INTERNAL_3b45c57f_4_k_cu_e54ffa76_31734cuda3std3__441_GLOBAL__N__3b45c57f_4_k_cu_e54ffa76_31736ignoreE)
_ZN39_INTERNAL_3b45c57f_4_k_cu_e54ffa76_31734cuda3std3__441_GLOBAL__N__3b45c57f_4_k_cu_e54ffa76_31736ignoreE:
	.zero		1
	.type		_ZN39_INTERNAL_3b45c57f_4_k_cu_e54ffa76_31734cute7productE,@object
	.size		_ZN39_INTERNAL_3b45c57f_4_k_cu_e54ffa76_31734cute7productE,(_ZN39_INTERNAL_3b45c57f_4_k_cu_e54ffa76_31734cuda3std3__45__cpo3endE - _ZN39_INTERNAL_3b45c57f_4_k_cu_e54ffa76_31734cute7productE)
_ZN39_INTERNAL_3b45c57f_4_k_cu_e54ffa76_31734cute7productE:
	.zero		1
	.type		_ZN39_INTERNAL_3b45c57f_4_k_cu_e54ffa76_31734cuda3std3__45__cpo3endE,@object
	.size		_ZN39_INTERNAL_3b45c57f_4_k_cu_e54ffa76_31734cuda3std3__45__cpo3endE,(_ZN39_INTERNAL_3b45c57f_4_k_cu_e54ffa76_31734cuda3std3__419piecewise_constructE - _ZN39_INTERNAL_3b45c57f_4_k_cu_e54ffa76_31734cuda3std3__45__cpo3endE)
_ZN39_INTERNAL_3b45c57f_4_k_cu_e54ffa76_31734cuda3std3__45__cpo3endE:
	.zero		1
	.type		_ZN39_INTERNAL_3b45c57f_4_k_cu_e54ffa76_31734cuda3std3__419piecewise_constructE,@object
	.size		_ZN39_INTERNAL_3b45c57f_4_k_cu_e54ffa76_31734cuda3std3__419piecewise_constructE,(_ZN39_INTERNAL_3b45c57f_4_k_cu_e54ffa76_31734cuda3std3__45__cpo4cendE - _ZN39_INTERNAL_3b45c57f_4_k_cu_e54ffa76_31734cuda3std3__419piecewise_constructE)
_ZN39_INTERNAL_3b45c57f_4_k_cu_e54ffa76_31734cuda3std3__419piecewise_constructE:
	.zero		1
	.type		_ZN39_INTERNAL_3b45c57f_4_k_cu_e54ffa76_31734cuda3std3__45__cpo4cendE,@object
	.size		_ZN39_INTERNAL_3b45c57f_4_k_cu_e54ffa76_31734cuda3std3__45__cpo4cendE,(_ZN39_INTERNAL_3b45c57f_4_k_cu_e54ffa76_31734cuda3std6ranges3__45__cpo4swapE - _ZN39_INTERNAL_3b45c57f_4_k_cu_e54ffa76_31734cuda3std3__45__cpo4cendE)
_ZN39_INTERNAL_3b45c57f_4_k_cu_e54ffa76_31734cuda3std3__45__cpo4cendE:
	.zero		1
	.type		_ZN39_INTERNAL_3b45c57f_4_k_cu_e54ffa76_31734cuda3std6ranges3__45__cpo4swapE,@object
	.size		_ZN39_INTERNAL_3b45c57f_4_k_cu_e54ffa76_31734cuda3std6ranges3__45__cpo4swapE,(.L_10 - _ZN39_INTERNAL_3b45c57f_4_k_cu_e54ffa76_31734cuda3std6ranges3__45__cpo4swapE)
_ZN39_INTERNAL_3b45c57f_4_k_cu_e54ffa76_31734cuda3std6ranges3__45__cpo4swapE:
	.zero		1
.L_10:


//--------------------- .nv.constant0._ZN7cutlass13device_kernelINS_4conv6kernel13ConvUniversalINS1_16ConvProblemShapeILNS1_8OperatorE2ELi2EEENS1_10collective14CollectiveConvINS1_47MainloopSm100TmaUmmaWarpSpecializedImplicitGemmILS5_2ELi10ELi2ELi1ELi2EN4cute5tupleIJNSA_1CILi2EEENSC_ILi1EEESE_EEEEENSB_IJNSC_ILi256EEENSB_IJNSC_ILi64EEEEEESJ_EEENS_10bfloat16_tESL_NSA_8TiledMMAINSA_8MMA_AtomIJNSA_26SM100_MMA_F16BF16_2x1SM_SSISL_SL_fLi256ELi64ELNSA_4UMMA5MajorE1ELSQ_1ELNSP_7ScaleInE0ELSR_0EEEEEENSA_6LayoutINSB_IJSE_SE_SE_EEENSB_IJNSC_ILi0EEESW_SW_EEEEENSB_IJNSA_10UnderscoreESZ_SZ_EEEEENS7_6detail27Sm100ImplicitGemmTileTraitsINSA_18SM100_TMA_2SM_LOADENSA_14ComposedLayoutINSA_7SwizzleILi3ELi4ELi3EEENSA_18smem_ptr_flag_bitsILi16EEENSU_INSB_IJSI_NSC_ILi8EEEEEENSB_IJSE_SI_EEEEEEEvEENS13_INSA_25SM100_TMA_2SM_LOAD_IM2COLENS15_INS16_ILi2ELi4ELi3EEES19_NSU_INSB_IJNSC_ILi32EEES1A_EEENSB_IJSE_S1I_EEEEEEEvEEEENS_8epilogue10collective18CollectiveEpilogueINS1P_23Sm100TmaWarpSpecializedILi3ELi2ELi32ELb1ELb0EEEJNSB_IJNSC_ILi128EEESJ_SJ_EEENSB_IJNSU_IS1U_SE_EENSU_IS1I_SE_EEEEESL_NSB_IJlNSB_IJSE_llEEESW_EEESL_S20_NS1P_6fusion15FusionCallbacksIS1T_NS21_17LinearCombinationISL_fSL_fLNS_15FloatRoundStyleE2EEES1V_S1Y_JEEENSA_5SM1004TMEM4LOAD26SM100_TMEM_LOAD_32dp32b32xENSA_13SM90_TMA_LOADENS15_IS1H_S19_NSU_INSB_IJS1A_S1I_EEENSB_IJS1I_SE_EEEEEEENSA_39AutoVectorizingCopyWithAssumedAlignmentILi128EEENSA_14SM90_TMA_STOREES2F_S2H_S2H_EEEvvEEEEvNT_6ParamsE --------------------------
	.section	.nv.constant0._ZN7cutlass13device_kernelINS_4conv6kernel13ConvUniversalINS1_16ConvProblemShapeILNS1_8OperatorE2ELi2EEENS1_10collective14CollectiveConvINS1_47MainloopSm100TmaUmmaWarpSpecializedImplicitGemmILS5_2ELi10ELi2ELi1ELi2EN4cute5tupleIJNSA_1CILi2EEENSC_ILi1EEESE_EEEEENSB_IJNSC_ILi256EEENSB_IJNSC_ILi64EEEEEESJ_EEENS_10bfloat16_tESL_NSA_8TiledMMAINSA_8MMA_AtomIJNSA_26SM100_MMA_F16BF16_2x1SM_SSISL_SL_fLi256ELi64ELNSA_4UMMA5MajorE1ELSQ_1ELNSP_7ScaleInE0ELSR_0EEEEEENSA_6LayoutINSB_IJSE_SE_SE_EEENSB_IJNSC_ILi0EEESW_SW_EEEEENSB_IJNSA_10UnderscoreESZ_SZ_EEEEENS7_6detail27Sm100ImplicitGemmTileTraitsINSA_18SM100_TMA_2SM_LOADENSA_14ComposedLayoutINSA_7SwizzleILi3ELi4ELi3EEENSA_18smem_ptr_flag_bitsILi16EEENSU_INSB_IJSI_NSC_ILi8EEEEEENSB_IJSE_SI_EEEEEEEvEENS13_INSA_25SM100_TMA_2SM_LOAD_IM2COLENS15_INS16_ILi2ELi4ELi3EEES19_NSU_INSB_IJNSC_ILi32EEES1A_EEENSB_IJSE_S1I_EEEEEEEvEEEENS_8epilogue10collective18CollectiveEpilogueINS1P_23Sm100TmaWarpSpecializedILi3ELi2ELi32ELb1ELb0EEEJNSB_IJNSC_ILi128EEESJ_SJ_EEENSB_IJNSU_IS1U_SE_EENSU_IS1I_SE_EEEEESL_NSB_IJlNSB_IJSE_llEEESW_EEESL_S20_NS1P_6fusion15FusionCallbacksIS1T_NS21_17LinearCombinationISL_fSL_fLNS_15FloatRoundStyleE2EEES1V_S1Y_JEEENSA_5SM1004TMEM4LOAD26SM100_TMEM_LOAD_32dp32b32xENSA_13SM90_TMA_LOADENS15_IS1H_S19_NSU_INSB_IJS1A_S1I_EEENSB_IJS1I_SE_EEEEEEENSA_39AutoVectorizingCopyWithAssumedAlignmentILi128EEENSA_14SM90_TMA_STOREES2F_S2H_S2H_EEEvvEEEEvNT_6ParamsE,"a",@progbits
	.sectionflags	@""
	.align	4
.nv.constant0._ZN7cutlass13device_kernelINS_4conv6kernel13ConvUniversalINS1_16ConvProblemShapeILNS1_8OperatorE2ELi2EEENS1_10collective14CollectiveConvINS1_47MainloopSm100TmaUmmaWarpSpecializedImplicitGemmILS5_2ELi10ELi2ELi1ELi2EN4cute5tupleIJNSA_1CILi2EEENSC_ILi1EEESE_EEEEENSB_IJNSC_ILi256EEENSB_IJNSC_ILi64EEEEEESJ_EEENS_10bfloat16_tESL_NSA_8TiledMMAINSA_8MMA_AtomIJNSA_26SM100_MMA_F16BF16_2x1SM_SSISL_SL_fLi256ELi64ELNSA_4UMMA5MajorE1ELSQ_1ELNSP_7ScaleInE0ELSR_0EEEEEENSA_6LayoutINSB_IJSE_SE_SE_EEENSB_IJNSC_ILi0EEESW_SW_EEEEENSB_IJNSA_10UnderscoreESZ_SZ_EEEEENS7_6detail27Sm100ImplicitGemmTileTraitsINSA_18SM100_TMA_2SM_LOADENSA_14ComposedLayoutINSA_7SwizzleILi3ELi4ELi3EEENSA_18smem_ptr_flag_bitsILi16EEENSU_INSB_IJSI_NSC_ILi8EEEEEENSB_IJSE_SI_EEEEEEEvEENS13_INSA_25SM100_TMA_2SM_LOAD_IM2COLENS15_INS16_ILi2ELi4ELi3EEES19_NSU_INSB_IJNSC_ILi32EEES1A_EEENSB_IJSE_S1I_EEEEEEEvEEEENS_8epilogue10collective18CollectiveEpilogueINS1P_23Sm100TmaWarpSpecializedILi3ELi2ELi32ELb1ELb0EEEJNSB_IJNSC_ILi128EEESJ_SJ_EEENSB_IJNSU_IS1U_SE_EENSU_IS1I_SE_EEEEESL_NSB_IJlNSB_IJSE_llEEESW_EEESL_S20_NS1P_6fusion15FusionCallbacksIS1T_NS21_17LinearCombinationISL_fSL_fLNS_15FloatRoundStyleE2EEES1V_S1Y_JEEENSA_5SM1004TMEM4LOAD26SM100_TMEM_LOAD_32dp32b32xENSA_13SM90_TMA_LOADENS15_IS1H_S19_NSU_INSB_IJS1A_S1I_EEENSB_IJS1I_SE_EEEEEEENSA_39AutoVectorizingCopyWithAssumedAlignmentILi128EEENSA_14SM90_TMA_STOREES2F_S2H_S2H_EEEvvEEEEvNT_6ParamsE:
	.zero		2944


//--------------------- SYMBOLS --------------------------

	.type		.nv.reservedSmem.offset0,@object
	.size		.nv.reservedSmem.offset0,0x4
	.type		.nv.reservedSmem.cap,@object
	.size		.nv.reservedSmem.cap,0x4
	.type		__assertfail,@function
